	.target	sm_90a

	.elftype	@"ET_EXEC"


//--------------------- .note.nv.tkinfo           --------------------------
	.section	.note.nv.tkinfo,"",@"SHT_NOTE"
	.sectionflags	@"SHF_NOTE_NV_TKINFO"
	.tkinfo
        /*0018*/ 	.word	0x00000002
        /*0030*/ 	.string	""
        /*0030*/ 	.string	"ptxas"
        /*0030*/ 	.string	"Cuda compilation tools, release 13.0, V13.0.88"
        /*0030*/ 	.string	"Build cuda_13.0.r13.0/compiler.36424714_0"
        /*0030*/ 	.string	"-arch sm_90a -m 64 "



//--------------------- .note.nv.cuinfo           --------------------------
	.section	.note.nv.cuinfo,"",@"SHT_NOTE"
	.sectionflags	@"SHF_NOTE_NV_CUINFO"
        /*0018*/ 	.short	0x0002
        /*001a*/ 	.short	0x005a
        /*001c*/ 	.short	0x0082
	.zero		2


//--------------------- .nv.info                  --------------------------
	.section	.nv.info,"",@"SHT_CUDA_INFO"
	.align	4


	//----- nvinfo : EIATTR_REGCOUNT
	.align		4
        /*0000*/ 	.byte	0x04, 0x2f
        /*0002*/ 	.short	(.L_12 - .L_11)
	.align		4
.L_11:
        /*0004*/ 	.word	index@(_ZN7cutlass13device_kernelINS_4gemm6kernel13GemmUniversalIN4cute5tupleIJiiiiEEENS1_10collective13CollectiveMmaINS1_37MainloopSm90TmaGmmaWarpSpecializedFP8ILi7ENS5_IJNS4_1CILi1EEESB_SB_EEENS1_35KernelTmaWarpSpecializedCooperativeEEENS5_IJNSA_ILi256EEENSA_ILi64EEENSA_ILi32EEEEEENS_12float_e4m3_tENS5_IJlSB_lEEESJ_SK_NS4_8TiledMMAINS4_8MMA_AtomIJNS4_4SM904GMMA30MMA_64x64x32_F32E4M3E4M3_SS_TNILNSO_7ScaleInE1ELSQ_1EEEEEENS4_6LayoutINS5_IJNSA_ILi2EEESB_SB_EEENS5_IJSB_NSA_ILi0EEESW_EEEEENS5_IJNS4_10UnderscoreESZ_SZ_EEEEENS4_13SM90_TMA_LOADENS4_14ComposedLayoutINS4_7SwizzleILi1ELi4ELi3EEENS4_18smem_ptr_flag_bitsILi8EEENST_INS5_IJNSA_ILi8EEESH_EEENS5_IJSH_SB_EEEEEEEvNS4_8identityES12_S1C_vS1D_EENS_8epilogue10collective6detail29Sm90TmaWarpSpecializedAdapterINS1G_15DefaultEpilogueISJ_SK_SK_NS1F_6thread17LinearCombinationISJ_Li1EffLNS1K_9ScaleType4KindE0ELNS_15FloatRoundStyleE2ESJ_EENS1_15EpilogueDefaultEEEEEvvEEEEvNT_6ParamsE)
        /*0008*/ 	.word	0x000000a8


	//----- nvinfo : EIATTR_FRAME_SIZE
	.align		4
.L_12:
        /*000c*/ 	.byte	0x04, 0x11
        /*000e*/ 	.short	(.L_14 - .L_13)
	.align		4
.L_13:
        /*0010*/ 	.word	index@(_ZN7cutlass13device_kernelINS_4gemm6kernel13GemmUniversalIN4cute5tupleIJiiiiEEENS1_10collective13CollectiveMmaINS1_37MainloopSm90TmaGmmaWarpSpecializedFP8ILi7ENS5_IJNS4_1CILi1EEESB_SB_EEENS1_35KernelTmaWarpSpecializedCooperativeEEENS5_IJNSA_ILi256EEENSA_ILi64EEENSA_ILi32EEEEEENS_12float_e4m3_tENS5_IJlSB_lEEESJ_SK_NS4_8TiledMMAINS4_8MMA_AtomIJNS4_4SM904GMMA30MMA_64x64x32_F32E4M3E4M3_SS_TNILNSO_7ScaleInE1ELSQ_1EEEEEENS4_6LayoutINS5_IJNSA_ILi2EEESB_SB_EEENS5_IJSB_NSA_ILi0EEESW_EEEEENS5_IJNS4_10UnderscoreESZ_SZ_EEEEENS4_13SM90_TMA_LOADENS4_14ComposedLayoutINS4_7SwizzleILi1ELi4ELi3EEENS4_18smem_ptr_flag_bitsILi8EEENST_INS5_IJNSA_ILi8EEESH_EEENS5_IJSH_SB_EEEEEEEvNS4_8identityES12_S1C_vS1D_EENS_8epilogue10collective6detail29Sm90TmaWarpSpecializedAdapterINS1G_15DefaultEpilogueISJ_SK_SK_NS1F_6thread17LinearCombinationISJ_Li1EffLNS1K_9ScaleType4KindE0ELNS_15FloatRoundStyleE2ESJ_EENS1_15EpilogueDefaultEEEEEvvEEEEvNT_6ParamsE)
        /*0014*/ 	.word	0x00000000


	//----- nvinfo : EIATTR_MIN_STACK_SIZE
	.align		4
.L_14:
        /*0018*/ 	.byte	0x04, 0x12
        /*001a*/ 	.short	(.L_16 - .L_15)
	.align		4
.L_15:
        /*001c*/ 	.word	index@(_ZN7cutlass13device_kernelINS_4gemm6kernel13GemmUniversalIN4cute5tupleIJiiiiEEENS1_10collective13CollectiveMmaINS1_37MainloopSm90TmaGmmaWarpSpecializedFP8ILi7ENS5_IJNS4_1CILi1EEESB_SB_EEENS1_35KernelTmaWarpSpecializedCooperativeEEENS5_IJNSA_ILi256EEENSA_ILi64EEENSA_ILi32EEEEEENS_12float_e4m3_tENS5_IJlSB_lEEESJ_SK_NS4_8TiledMMAINS4_8MMA_AtomIJNS4_4SM904GMMA30MMA_64x64x32_F32E4M3E4M3_SS_TNILNSO_7ScaleInE1ELSQ_1EEEEEENS4_6LayoutINS5_IJNSA_ILi2EEESB_SB_EEENS5_IJSB_NSA_ILi0EEESW_EEEEENS5_IJNS4_10UnderscoreESZ_SZ_EEEEENS4_13SM90_TMA_LOADENS4_14ComposedLayoutINS4_7SwizzleILi1ELi4ELi3EEENS4_18smem_ptr_flag_bitsILi8EEENST_INS5_IJNSA_ILi8EEESH_EEENS5_IJSH_SB_EEEEEEEvNS4_8identityES12_S1C_vS1D_EENS_8epilogue10collective6detail29Sm90TmaWarpSpecializedAdapterINS1G_15DefaultEpilogueISJ_SK_SK_NS1F_6thread17LinearCombinationISJ_Li1EffLNS1K_9ScaleType4KindE0ELNS_15FloatRoundStyleE2ESJ_EENS1_15EpilogueDefaultEEEEEvvEEEEvNT_6ParamsE)
        /*0020*/ 	.word	0x00000000
.L_16:


//--------------------- .nv.compat                --------------------------
	.section	.nv.compat,"",@"SHT_CUDA_COMPAT_INFO"
	.align	4
        /*0000*/ 	.byte	0x02, 0x09, 0x01, 0x00, 0x02, 0x02, 0x04, 0x00, 0x02, 0x05, 0x05, 0x00, 0x03, 0x07, 0x01, 0x01
        /*0010*/ 	.byte	0x02, 0x03, 0x01, 0x00, 0x02, 0x06, 0x01, 0x00, 0x04, 0x0b, 0x08, 0x00, 0x00, 0x00, 0x00, 0x00
        /*0020*/ 	.byte	0x00, 0x00, 0x00, 0x00


//--------------------- .nv.info._ZN7cutlass13device_kernelINS_4gemm6kernel13GemmUniversalIN4cute5tupleIJiiiiEEENS1_10collective13CollectiveMmaINS1_37MainloopSm90TmaGmmaWarpSpecializedFP8ILi7ENS5_IJNS4_1CILi1EEESB_SB_EEENS1_35KernelTmaWarpSpecializedCooperativeEEENS5_IJNSA_ILi256EEENSA_ILi64EEENSA_ILi32EEEEEENS_12float_e4m3_tENS5_IJlSB_lEEESJ_SK_NS4_8TiledMMAINS4_8MMA_AtomIJNS4_4SM904GMMA30MMA_64x64x32_F32E4M3E4M3_SS_TNILNSO_7ScaleInE1ELSQ_1EEEEEENS4_6LayoutINS5_IJNSA_ILi2EEESB_SB_EEENS5_IJSB_NSA_ILi0EEESW_EEEEENS5_IJNS4_10UnderscoreESZ_SZ_EEEEENS4_13SM90_TMA_LOADENS4_14ComposedLayoutINS4_7SwizzleILi1ELi4ELi3EEENS4_18smem_ptr_flag_bitsILi8EEENST_INS5_IJNSA_ILi8EEESH_EEENS5_IJSH_SB_EEEEEEEvNS4_8identityES12_S1C_vS1D_EENS_8epilogue10collective6detail29Sm90TmaWarpSpecializedAdapterINS1G_15DefaultEpilogueISJ_SK_SK_NS1F_6thread17LinearCombinationISJ_Li1EffLNS1K_9ScaleType4KindE0ELNS_15FloatRoundStyleE2ESJ_EENS1_15EpilogueDefaultEEEEEvvEEEEvNT_6ParamsE --------------------------
	.section	.nv.info._ZN7cutlass13device_kernelINS_4gemm6kernel13GemmUniversalIN4cute5tupleIJiiiiEEENS1_10collective13CollectiveMmaINS1_37MainloopSm90TmaGmmaWarpSpecializedFP8ILi7ENS5_IJNS4_1CILi1EEESB_SB_EEENS1_35KernelTmaWarpSpecializedCooperativeEEENS5_IJNSA_ILi256EEENSA_ILi64EEENSA_ILi32EEEEEENS_12float_e4m3_tENS5_IJlSB_lEEESJ_SK_NS4_8TiledMMAINS4_8MMA_AtomIJNS4_4SM904GMMA30MMA_64x64x32_F32E4M3E4M3_SS_TNILNSO_7ScaleInE1ELSQ_1EEEEEENS4_6LayoutINS5_IJNSA_ILi2EEESB_SB_EEENS5_IJSB_NSA_ILi0EEESW_EEEEENS5_IJNS4_10UnderscoreESZ_SZ_EEEEENS4_13SM90_TMA_LOADENS4_14ComposedLayoutINS4_7SwizzleILi1ELi4ELi3EEENS4_18smem_ptr_flag_bitsILi8EEENST_INS5_IJNSA_ILi8EEESH_EEENS5_IJSH_SB_EEEEEEEvNS4_8identityES12_S1C_vS1D_EENS_8epilogue10collective6detail29Sm90TmaWarpSpecializedAdapterINS1G_15DefaultEpilogueISJ_SK_SK_NS1F_6thread17LinearCombinationISJ_Li1EffLNS1K_9ScaleType4KindE0ELNS_15FloatRoundStyleE2ESJ_EENS1_15EpilogueDefaultEEEEEvvEEEEvNT_6ParamsE,"",@"SHT_CUDA_INFO"
	.sectionflags	@""
	.align	4


	//----- nvinfo : EIATTR_CUDA_API_VERSION
	.align		4
        /*0000*/ 	.byte	0x04, 0x37
        /*0002*/ 	.short	(.L_18 - .L_17)
.L_17:
        /*0004*/ 	.word	0x00000082


	//----- nvinfo : EIATTR_KPARAM_INFO
	.align		4
.L_18:
        /*0008*/ 	.byte	0x04, 0x17
        /*000a*/ 	.short	(.L_20 - .L_19)
.L_19:
        /*000c*/ 	.word	0x00000000
        /*0010*/ 	.short	0x0000
        /*0012*/ 	.short	0x0070
        /*0014*/ 	.byte	0x00, 0xf0, 0x01, 0x10


	//----- nvinfo : EIATTR_SPARSE_MMA_MASK
	.align		4
.L_20:
        /*0018*/ 	.byte	0x03, 0x50
        /*001a*/ 	.short	0x0000


	//----- nvinfo : EIATTR_MAXREG_COUNT
	.align		4
        /*001c*/ 	.byte	0x03, 0x1b
        /*001e*/ 	.short	0x00a8


	//----- nvinfo : EIATTR_NUM_BARRIERS
	.align		4
        /*0020*/ 	.byte	0x02, 0x4c
        /*0022*/ 	.byte	0x01
	.zero		1


	//----- nvinfo : EIATTR_MERCURY_ISA_VERSION
	.align		4
        /*0024*/ 	.byte	0x03, 0x5f
        /*0026*/ 	.short	0x0101


	//----- nvinfo : EIATTR_INT_WARP_WIDE_INSTR_OFFSETS
	.align		4
        /*0028*/ 	.byte	0x04, 0x31
        /*002a*/ 	.short	(.L_22 - .L_21)


	//   ....[0]....
.L_21:
        /*002c*/ 	.word	0x00000430


	//   ....[1]....
        /*0030*/ 	.word	0x00000440


	//   ....[2]....
        /*0034*/ 	.word	0x00000530


	//----- nvinfo : EIATTR_COOP_GROUP_MASK_REGIDS
	.align		4
.L_22:
        /*0038*/ 	.byte	0x04, 0x29
        /*003a*/ 	.short	(.L_24 - .L_23)


	//   ....[0]....
.L_23:
        /*003c*/ 	.word	0xffffffff


	//   ....[1]....
        /*0040*/ 	.word	0xffffffff


	//   ....[2]....
        /*0044*/ 	.word	0xffffffff


	//   ....[3]....
        /*0048*/ 	.word	0xffffffff


	//   ....[4]....
        /*004c*/ 	.word	0xffffffff


	//----- nvinfo : EIATTR_COOP_GROUP_INSTR_OFFSETS
	.align		4
.L_24:
        /*0050*/ 	.byte	0x04, 0x28
        /*0052*/ 	.short	(.L_26 - .L_25)


	//   ....[0]....
.L_25:
        /*0054*/ 	.word	0x00000060


	//   ....[1]....
        /*0058*/ 	.word	0x00000070


	//   ....[2]....
        /*005c*/ 	.word	0x00000130


	//   ....[3]....
        /*0060*/ 	.word	0x00000320


	//   ....[4]....
        /*0064*/ 	.word	0x00001020


	//----- nvinfo : EIATTR_REG_RECONFIG
	.align		4
.L_26:
        /*0068*/ 	.byte	0x01, 0x54
	.zero		2


	//----- nvinfo : EIATTR_MBARRIER_INSTR_OFFSETS
	.align		4
        /*006c*/ 	.byte	0x04, 0x39
        /*006e*/ 	.short	(.L_28 - .L_27)


	//   ....[0]....
.L_27:
        /*0070*/ 	.word	0x00000230
        /*0074*/ 	.word	0x000000ff
        /*0078*/ 	.word	0x00000000
        /*007c*/ 	.short	0x0100
        /*007e*/ 	.byte	0x08
	.zero		1


	//   ....[1]....
        /*0080*/ 	.word	0x00000240
        /*0084*/ 	.word	0x000000ff
        /*0088*/ 	.word	0x00000038
        /*008c*/ 	.short	0x0100
        /*008e*/ 	.byte	0x08
	.zero		1


	//   ....[2]....
        /*0090*/ 	.word	0x00000250
        /*0094*/ 	.word	0x000000ff
        /*0098*/ 	.word	0x00000008
        /*009c*/ 	.short	0x0100
        /*009e*/ 	.byte	0x08
	.zero		1


	//   ....[3]....
        /*00a0*/ 	.word	0x00000260
        /*00a4*/ 	.word	0x000000ff
        /*00a8*/ 	.word	0x00000040
        /*00ac*/ 	.short	0x0100
        /*00ae*/ 	.byte	0x08
	.zero		1


	//   ....[4]....
        /*00b0*/ 	.word	0x00000270
        /*00b4*/ 	.word	0x000000ff
        /*00b8*/ 	.word	0x00000010
        /*00bc*/ 	.short	0x0100
        /*00be*/ 	.byte	0x08
	.zero		1


	//   ....[5]....
        /*00c0*/ 	.word	0x00000280
        /*00c4*/ 	.word	0x000000ff
        /*00c8*/ 	.word	0x00000048
        /*00cc*/ 	.short	0x0100
        /*00ce*/ 	.byte	0x08
	.zero		1


	//   ....[6]....
        /*00d0*/ 	.word	0x00000290
        /*00d4*/ 	.word	0x000000ff
        /*00d8*/ 	.word	0x00000018
        /*00dc*/ 	.short	0x0100
        /*00de*/ 	.byte	0x08
	.zero		1


	//   ....[7]....
        /*00e0*/ 	.word	0x000002a0
        /*00e4*/ 	.word	0x000000ff
        /*00e8*/ 	.word	0x00000050
        /*00ec*/ 	.short	0x0100
        /*00ee*/ 	.byte	0x08
	.zero		1


	//   ....[8]....
        /*00f0*/ 	.word	0x000002b0
        /*00f4*/ 	.word	0x000000ff
        /*00f8*/ 	.word	0x00000020
        /*00fc*/ 	.short	0x0100
        /*00fe*/ 	.byte	0x08
	.zero		1


	//   ....[9]....
        /*0100*/ 	.word	0x000002c0
        /*0104*/ 	.word	0x000000ff
        /*0108*/ 	.word	0x00000058
        /*010c*/ 	.short	0x0100
        /*010e*/ 	.byte	0x08
	.zero		1


	//   ....[10]....
        /*0110*/ 	.word	0x000002d0
        /*0114*/ 	.word	0x000000ff
        /*0118*/ 	.word	0x00000028
        /*011c*/ 	.short	0x0100
        /*011e*/ 	.byte	0x08
	.zero		1


	//   ....[11]....
        /*0120*/ 	.word	0x000002e0
        /*0124*/ 	.word	0x000000ff
        /*0128*/ 	.word	0x00000060
        /*012c*/ 	.short	0x0100
        /*012e*/ 	.byte	0x08
	.zero		1


	//   ....[12]....
        /*0130*/ 	.word	0x000002f0
        /*0134*/ 	.word	0x000000ff
        /*0138*/ 	.word	0x00000030
        /*013c*/ 	.short	0x0100
        /*013e*/ 	.byte	0x08
	.zero		1


	//   ....[13]....
        /*0140*/ 	.word	0x00000300
        /*0144*/ 	.word	0x000000ff
        /*0148*/ 	.word	0x00000068
        /*014c*/ 	.short	0x0100
        /*014e*/ 	.byte	0x08
	.zero		1


	//   ....[14]....
        /*0150*/ 	.word	0x00000580
        /*0154*/ 	.word	0x000000ff
        /*0158*/ 	.word	0x00000080
        /*015c*/ 	.short	0x0100
        /*015e*/ 	.byte	0x06
	.zero		1


	//   ....[15]....
        /*0160*/ 	.word	0x000005e0
        /*0164*/ 	.word	0x000000ff
        /*0168*/ 	.word	0x00000088
        /*016c*/ 	.short	0x0100
        /*016e*/ 	.byte	0x06
	.zero		1


	//   ....[16]....
        /*0170*/ 	.word	0x00001550
        /*0174*/ 	.word	0x000000ff
        /*0178*/ 	.word	0x00000000
        /*017c*/ 	.short	0x010a
        /*017e*/ 	.byte	0x07
	.zero		1


	//   ....[17]....
        /*0180*/ 	.word	0x000015b0
        /*0184*/ 	.word	0x000000ff
        /*0188*/ 	.word	0x00000000
        /*018c*/ 	.short	0x010a
        /*018e*/ 	.byte	0x07
	.zero		1


	//   ....[18]....
        /*0190*/ 	.word	0x00001ec0
        /*0194*/ 	.word	0x000000ff
        /*0198*/ 	.word	0x00000000
        /*019c*/ 	.short	0x010a
        /*019e*/ 	.byte	0x0c
	.zero		1


	//   ....[19]....
        /*01a0*/ 	.word	0x00001f00
        /*01a4*/ 	.word	0x000000ff
        /*01a8*/ 	.word	0x00000000
        /*01ac*/ 	.short	0x010a
        /*01ae*/ 	.byte	0x0c
	.zero		1


	//   ....[20]....
        /*01b0*/ 	.word	0x00002520
        /*01b4*/ 	.word	0x000000ff
        /*01b8*/ 	.word	0x00000000
        /*01bc*/ 	.short	0x0101
        /*01be*/ 	.byte	0x08
	.zero		1


	//   ....[21]....
        /*01c0*/ 	.word	0x00002b90
        /*01c4*/ 	.word	0x000000ff
        /*01c8*/ 	.word	0x00000000
        /*01cc*/ 	.short	0x0101
        /*01ce*/ 	.byte	0x06
	.zero		1


	//   ....[22]....
        /*01d0*/ 	.word	0x000086c0
        /*01d4*/ 	.word	0x00000013
        /*01d8*/ 	.word	0x00000038
        /*01dc*/ 	.short	0x010a
        /*01de*/ 	.byte	0x3f
	.zero		1


	//   ....[23]....
        /*01e0*/ 	.word	0x00008aa0
        /*01e4*/ 	.word	0x00000008
        /*01e8*/ 	.word	0x00000088
        /*01ec*/ 	.short	0x0101
        /*01ee*/ 	.byte	0x3f
	.zero		1


	//   ....[24]....
        /*01f0*/ 	.word	0x00009190
        /*01f4*/ 	.word	0x00000006
        /*01f8*/ 	.word	0x00000000
        /*01fc*/ 	.short	0x010a
        /*01fe*/ 	.byte	0x3f
	.zero		1


	//   ....[25]....
        /*0200*/ 	.word	0x00009210
        /*0204*/ 	.word	0x00000007
        /*0208*/ 	.word	0x00000000
        /*020c*/ 	.short	0x010a
        /*020e*/ 	.byte	0x3f
	.zero		1


	//   ....[26]....
        /*0210*/ 	.word	0x000092a0
        /*0214*/ 	.word	0x00000006
        /*0218*/ 	.word	0x00000000
        /*021c*/ 	.short	0x010a
        /*021e*/ 	.byte	0x3f
	.zero		1


	//   ....[27]....
        /*0220*/ 	.word	0x00009330
        /*0224*/ 	.word	0x00000009
        /*0228*/ 	.word	0x00000000
        /*022c*/ 	.short	0x010a
        /*022e*/ 	.byte	0x3f
	.zero		1


	//   ....[28]....
        /*0230*/ 	.word	0x000093c0
        /*0234*/ 	.word	0x0000000a
        /*0238*/ 	.word	0x00000000
        /*023c*/ 	.short	0x010a
        /*023e*/ 	.byte	0x3f
	.zero		1


	//   ....[29]....
        /*0240*/ 	.word	0x00009450
        /*0244*/ 	.word	0x0000000b
        /*0248*/ 	.word	0x00000000
        /*024c*/ 	.short	0x010a
        /*024e*/ 	.byte	0x3f
	.zero		1


	//   ....[30]....
        /*0250*/ 	.word	0x000094e0
        /*0254*/ 	.word	0x00000003
        /*0258*/ 	.word	0x00000000
        /*025c*/ 	.short	0x010a
        /*025e*/ 	.byte	0x3f
	.zero		1


	//   ....[31]....
        /*0260*/ 	.word	0x00009550
        /*0264*/ 	.word	0x0000000b
        /*0268*/ 	.word	0x00000000
        /*026c*/ 	.short	0x010a
        /*026e*/ 	.byte	0x3f
	.zero		1


	//   ....[32]....
        /*0270*/ 	.word	0x000095b0
        /*0274*/ 	.word	0x0000000c
        /*0278*/ 	.word	0x00000000
        /*027c*/ 	.short	0x010a
        /*027e*/ 	.byte	0x3f
	.zero		1


	//   ....[33]....
        /*0280*/ 	.word	0x00009680
        /*0284*/ 	.word	0x00000013
        /*0288*/ 	.word	0x00000038
        /*028c*/ 	.short	0x010a
        /*028e*/ 	.byte	0x3f
	.zero		1


	//   ....[34]....
        /*0290*/ 	.word	0x00009760
        /*0294*/ 	.word	0x00000006
        /*0298*/ 	.word	0x00000000
        /*029c*/ 	.short	0x010a
        /*029e*/ 	.byte	0x3f
	.zero		1


	//   ....[35]....
        /*02a0*/ 	.word	0x000097b0
        /*02a4*/ 	.word	0x00000007
        /*02a8*/ 	.word	0x00000000
        /*02ac*/ 	.short	0x010a
        /*02ae*/ 	.byte	0x3f
	.zero		1


	//   ....[36]....
        /*02b0*/ 	.word	0x00009800
        /*02b4*/ 	.word	0x00000006
        /*02b8*/ 	.word	0x00000000
        /*02bc*/ 	.short	0x010a
        /*02be*/ 	.byte	0x3f
	.zero		1


	//   ....[37]....
        /*02c0*/ 	.word	0x00009850
        /*02c4*/ 	.word	0x00000009
        /*02c8*/ 	.word	0x00000000
        /*02cc*/ 	.short	0x010a
        /*02ce*/ 	.byte	0x3f
	.zero		1


	//   ....[38]....
        /*02d0*/ 	.word	0x000098a0
        /*02d4*/ 	.word	0x0000000a
        /*02d8*/ 	.word	0x00000000
        /*02dc*/ 	.short	0x010a
        /*02de*/ 	.byte	0x3f
	.zero		1


	//   ....[39]....
        /*02e0*/ 	.word	0x000098f0
        /*02e4*/ 	.word	0x0000000b
        /*02e8*/ 	.word	0x00000000
        /*02ec*/ 	.short	0x010a
        /*02ee*/ 	.byte	0x3f
	.zero		1


	//----- nvinfo : EIATTR_NUM_MBARRIERS
	.align		4
.L_28:
        /*02f0*/ 	.byte	0x03, 0x38
        /*02f2*/ 	.short	0x0010


	//----- nvinfo : EIATTR_EXIT_INSTR_OFFSETS
	.align		4
        /*02f4*/ 	.byte	0x04, 0x1c
        /*02f6*/ 	.short	(.L_30 - .L_29)


	//   ....[0]....
.L_29:
        /*02f8*/ 	.word	0x00000630


	//   ....[1]....
        /*02fc*/ 	.word	0x00000ef0


	//   ....[2]....
        /*0300*/ 	.word	0x00007d30


	//   ....[3]....
        /*0304*/ 	.word	0x00008360


	//   ....[4]....
        /*0308*/ 	.word	0x00009530


	//----- nvinfo : EIATTR_MAX_THREADS
	.align		4
.L_30:
        /*030c*/ 	.byte	0x04, 0x05
        /*030e*/ 	.short	(.L_32 - .L_31)
.L_31:
        /*0310*/ 	.word	0x00000180
        /*0314*/ 	.word	0x00000001
        /*0318*/ 	.word	0x00000001


	//----- nvinfo : EIATTR_CRS_STACK_SIZE
	.align		4
.L_32:
        /*031c*/ 	.byte	0x04, 0x1e
        /*031e*/ 	.short	(.L_34 - .L_33)
.L_33:
        /*0320*/ 	.word	0x00000000


	//----- nvinfo : EIATTR_CBANK_PARAM_SIZE
	.align		4
.L_34:
        /*0324*/ 	.byte	0x03, 0x19
        /*0326*/ 	.short	0x0470


	//----- nvinfo : EIATTR_PARAM_CBANK
	.align		4
        /*0328*/ 	.byte	0x04, 0x0a
        /*032a*/ 	.short	(.L_36 - .L_35)
	.align		4
.L_35:
        /*032c*/ 	.word	index@(.nv.constant0._ZN7cutlass13device_kernelINS_4gemm6kernel13GemmUniversalIN4cute5tupleIJiiiiEEENS1_10collective13CollectiveMmaINS1_37MainloopSm90TmaGmmaWarpSpecializedFP8ILi7ENS5_IJNS4_1CILi1EEESB_SB_EEENS1_35KernelTmaWarpSpecializedCooperativeEEENS5_IJNSA_ILi256EEENSA_ILi64EEENSA_ILi32EEEEEENS_12float_e4m3_tENS5_IJlSB_lEEESJ_SK_NS4_8TiledMMAINS4_8MMA_AtomIJNS4_4SM904GMMA30MMA_64x64x32_F32E4M3E4M3_SS_TNILNSO_7ScaleInE1ELSQ_1EEEEEENS4_6LayoutINS5_IJNSA_ILi2EEESB_SB_EEENS5_IJSB_NSA_ILi0EEESW_EEEEENS5_IJNS4_10UnderscoreESZ_SZ_EEEEENS4_13SM90_TMA_LOADENS4_14ComposedLayoutINS4_7SwizzleILi1ELi4ELi3EEENS4_18smem_ptr_flag_bitsILi8EEENST_INS5_IJNSA_ILi8EEESH_EEENS5_IJSH_SB_EEEEEEEvNS4_8identityES12_S1C_vS1D_EENS_8epilogue10collective6detail29Sm90TmaWarpSpecializedAdapterINS1G_15DefaultEpilogueISJ_SK_SK_NS1F_6thread17LinearCombinationISJ_Li1EffLNS1K_9ScaleType4KindE0ELNS_15FloatRoundStyleE2ESJ_EENS1_15EpilogueDefaultEEEEEvvEEEEvNT_6ParamsE)
        /*0330*/ 	.short	0x0210
        /*0332*/ 	.short	0x0470


	//----- nvinfo : EIATTR_SW_WAR
	.align		4
.L_36:
        /*0334*/ 	.byte	0x04, 0x36
        /*0336*/ 	.short	(.L_38 - .L_37)
.L_37:
        /*0338*/ 	.word	0x00000008
.L_38:


//--------------------- .nv.callgraph             --------------------------
	.section	.nv.callgraph,"",@"SHT_CUDA_CALLGRAPH"
	.align	4
	.sectionentsize	8
	.align		4
        /*0000*/ 	.word	0x00000000
	.align		4
        /*0004*/ 	.word	0xffffffff
	.align		4
        /*0008*/ 	.word	0x00000000
	.align		4
        /*000c*/ 	.word	0xfffffffe
	.align		4
        /*0010*/ 	.word	0x00000000
	.align		4
        /*0014*/ 	.word	0xfffffffd
	.align		4
        /*0018*/ 	.word	0x00000000
	.align		4
        /*001c*/ 	.word	0xfffffffc


//--------------------- .nv.constant4             --------------------------
	.section	.nv.constant4,"a",@progbits
	.align	8
	.align		8
.nv.constant4:
        /*0000*/ 	.dword	_ZN40_INTERNAL_595c914a_4_k_cu_cd08c631_186044cuda3std3__45__cpo5beginE
	.align		8
        /*0008*/ 	.dword	_ZN40_INTERNAL_595c914a_4_k_cu_cd08c631_186044cuda3std3__45__cpo3endE
	.align		8
        /*0010*/ 	.dword	_ZN40_INTERNAL_595c914a_4_k_cu_cd08c631_186044cuda3std3__45__cpo6cbeginE
	.align		8
        /*0018*/ 	.dword	_ZN40_INTERNAL_595c914a_4_k_cu_cd08c631_186044cuda3std3__45__cpo4cendE
	.align		8
        /*0020*/ 	.dword	_ZN40_INTERNAL_595c914a_4_k_cu_cd08c631_186044cuda3std3__442_GLOBAL__N__595c914a_4_k_cu_cd08c631_186046ignoreE
	.align		8
        /*0028*/ 	.dword	_ZN40_INTERNAL_595c914a_4_k_cu_cd08c631_186044cuda3std3__419piecewise_constructE
	.align		8
        /*0030*/ 	.dword	_ZN40_INTERNAL_595c914a_4_k_cu_cd08c631_186044cuda3std3__48in_placeE
	.align		8
        /*0038*/ 	.dword	_ZN40_INTERNAL_595c914a_4_k_cu_cd08c631_186044cuda3std6ranges3__45__cpo4swapE
	.align		8
        /*0040*/ 	.dword	_ZN40_INTERNAL_595c914a_4_k_cu_cd08c631_186044cuda3std6ranges3__45__cpo9iter_moveE
	.align		8
        /*0048*/ 	.dword	_ZN40_INTERNAL_595c914a_4_k_cu_cd08c631_186044cute7productE
	.align		8
        /*0050*/ 	.dword	_ZN40_INTERNAL_595c914a_4_k_cu_cd08c631_186044cute1_E


//--------------------- .text._ZN7cutlass13device_kernelINS_4gemm6kernel13GemmUniversalIN4cute5tupleIJiiiiEEENS1_10collective13CollectiveMmaINS1_37MainloopSm90TmaGmmaWarpSpecializedFP8ILi7ENS5_IJNS4_1CILi1EEESB_SB_EEENS1_35KernelTmaWarpSpecializedCooperativeEEENS5_IJNSA_ILi256EEENSA_ILi64EEENSA_ILi32EEEEEENS_12float_e4m3_tENS5_IJlSB_lEEESJ_SK_NS4_8TiledMMAINS4_8MMA_AtomIJNS4_4SM904GMMA30MMA_64x64x32_F32E4M3E4M3_SS_TNILNSO_7ScaleInE1ELSQ_1EEEEEENS4_6LayoutINS5_IJNSA_ILi2EEESB_SB_EEENS5_IJSB_NSA_ILi0EEESW_EEEEENS5_IJNS4_10UnderscoreESZ_SZ_EEEEENS4_13SM90_TMA_LOADENS4_14ComposedLayoutINS4_7SwizzleILi1ELi4ELi3EEENS4_18smem_ptr_flag_bitsILi8EEENST_INS5_IJNSA_ILi8EEESH_EEENS5_IJSH_SB_EEEEEEEvNS4_8identityES12_S1C_vS1D_EENS_8epilogue10collective6detail29Sm90TmaWarpSpecializedAdapterINS1G_15DefaultEpilogueISJ_SK_SK_NS1F_6thread17LinearCombinationISJ_Li1EffLNS1K_9ScaleType4KindE0ELNS_15FloatRoundStyleE2ESJ_EENS1_15EpilogueDefaultEEEEEvvEEEEvNT_6ParamsE --------------------------
	.section	.text._ZN7cutlass13device_kernelINS_4gemm6kernel13GemmUniversalIN4cute5tupleIJiiiiEEENS1_10collective13CollectiveMmaINS1_37MainloopSm90TmaGmmaWarpSpecializedFP8ILi7ENS5_IJNS4_1CILi1EEESB_SB_EEENS1_35KernelTmaWarpSpecializedCooperativeEEENS5_IJNSA_ILi256EEENSA_ILi64EEENSA_ILi32EEEEEENS_12float_e4m3_tENS5_IJlSB_lEEESJ_SK_NS4_8TiledMMAINS4_8MMA_AtomIJNS4_4SM904GMMA30MMA_64x64x32_F32E4M3E4M3_SS_TNILNSO_7ScaleInE1ELSQ_1EEEEEENS4_6LayoutINS5_IJNSA_ILi2EEESB_SB_EEENS5_IJSB_NSA_ILi0EEESW_EEEEENS5_IJNS4_10UnderscoreESZ_SZ_EEEEENS4_13SM90_TMA_LOADENS4_14ComposedLayoutINS4_7SwizzleILi1ELi4ELi3EEENS4_18smem_ptr_flag_bitsILi8EEENST_INS5_IJNSA_ILi8EEESH_EEENS5_IJSH_SB_EEEEEEEvNS4_8identityES12_S1C_vS1D_EENS_8epilogue10collective6detail29Sm90TmaWarpSpecializedAdapterINS1G_15DefaultEpilogueISJ_SK_SK_NS1F_6thread17LinearCombinationISJ_Li1EffLNS1K_9ScaleType4KindE0ELNS_15FloatRoundStyleE2ESJ_EENS1_15EpilogueDefaultEEEEEvvEEEEvNT_6ParamsE,"ax",@progbits
	.align	128
.text._ZN7cutlass13device_kernelINS_4gemm6kernel13GemmUniversalIN4cute5tupleIJiiiiEEENS1_10collective13CollectiveMmaINS1_37MainloopSm90TmaGmmaWarpSpecializedFP8ILi7ENS5_IJNS4_1CILi1EEESB_SB_EEENS1_35KernelTmaWarpSpecializedCooperativeEEENS5_IJNSA_ILi256EEENSA_ILi64EEENSA_ILi32EEEEEENS_12float_e4m3_tENS5_IJlSB_lEEESJ_SK_NS4_8TiledMMAINS4_8MMA_AtomIJNS4_4SM904GMMA30MMA_64x64x32_F32E4M3E4M3_SS_TNILNSO_7ScaleInE1ELSQ_1EEEEEENS4_6LayoutINS5_IJNSA_ILi2EEESB_SB_EEENS5_IJSB_NSA_ILi0EEESW_EEEEENS5_IJNS4_10UnderscoreESZ_SZ_EEEEENS4_13SM90_TMA_LOADENS4_14ComposedLayoutINS4_7SwizzleILi1ELi4ELi3EEENS4_18smem_ptr_flag_bitsILi8EEENST_INS5_IJNSA_ILi8EEESH_EEENS5_IJSH_SB_EEEEEEEvNS4_8identityES12_S1C_vS1D_EENS_8epilogue10collective6detail29Sm90TmaWarpSpecializedAdapterINS1G_15DefaultEpilogueISJ_SK_SK_NS1F_6thread17LinearCombinationISJ_Li1EffLNS1K_9ScaleType4KindE0ELNS_15FloatRoundStyleE2ESJ_EENS1_15EpilogueDefaultEEEEEvvEEEEvNT_6ParamsE:
        .type           _ZN7cutlass13device_kernelINS_4gemm6kernel13GemmUniversalIN4cute5tupleIJiiiiEEENS1_10collective13CollectiveMmaINS1_37MainloopSm90TmaGmmaWarpSpecializedFP8ILi7ENS5_IJNS4_1CILi1EEESB_SB_EEENS1_35KernelTmaWarpSpecializedCooperativeEEENS5_IJNSA_ILi256EEENSA_ILi64EEENSA_ILi32EEEEEENS_12float_e4m3_tENS5_IJlSB_lEEESJ_SK_NS4_8TiledMMAINS4_8MMA_AtomIJNS4_4SM904GMMA30MMA_64x64x32_F32E4M3E4M3_SS_TNILNSO_7ScaleInE1ELSQ_1EEEEEENS4_6LayoutINS5_IJNSA_ILi2EEESB_SB_EEENS5_IJSB_NSA_ILi0EEESW_EEEEENS5_IJNS4_10UnderscoreESZ_SZ_EEEEENS4_13SM90_TMA_LOADENS4_14ComposedLayoutINS4_7SwizzleILi1ELi4ELi3EEENS4_18smem_ptr_flag_bitsILi8EEENST_INS5_IJNSA_ILi8EEESH_EEENS5_IJSH_SB_EEEEEEEvNS4_8identityES12_S1C_vS1D_EENS_8epilogue10collective6detail29Sm90TmaWarpSpecializedAdapterINS1G_15DefaultEpilogueISJ_SK_SK_NS1F_6thread17LinearCombinationISJ_Li1EffLNS1K_9ScaleType4KindE0ELNS_15FloatRoundStyleE2ESJ_EENS1_15EpilogueDefaultEEEEEvvEEEEvNT_6ParamsE,@function
        .size           _ZN7cutlass13device_kernelINS_4gemm6kernel13GemmUniversalIN4cute5tupleIJiiiiEEENS1_10collective13CollectiveMmaINS1_37MainloopSm90TmaGmmaWarpSpecializedFP8ILi7ENS5_IJNS4_1CILi1EEESB_SB_EEENS1_35KernelTmaWarpSpecializedCooperativeEEENS5_IJNSA_ILi256EEENSA_ILi64EEENSA_ILi32EEEEEENS_12float_e4m3_tENS5_IJlSB_lEEESJ_SK_NS4_8TiledMMAINS4_8MMA_AtomIJNS4_4SM904GMMA30MMA_64x64x32_F32E4M3E4M3_SS_TNILNSO_7ScaleInE1ELSQ_1EEEEEENS4_6LayoutINS5_IJNSA_ILi2EEESB_SB_EEENS5_IJSB_NSA_ILi0EEESW_EEEEENS5_IJNS4_10UnderscoreESZ_SZ_EEEEENS4_13SM90_TMA_LOADENS4_14ComposedLayoutINS4_7SwizzleILi1ELi4ELi3EEENS4_18smem_ptr_flag_bitsILi8EEENST_INS5_IJNSA_ILi8EEESH_EEENS5_IJSH_SB_EEEEEEEvNS4_8identityES12_S1C_vS1D_EENS_8epilogue10collective6detail29Sm90TmaWarpSpecializedAdapterINS1G_15DefaultEpilogueISJ_SK_SK_NS1F_6thread17LinearCombinationISJ_Li1EffLNS1K_9ScaleType4KindE0ELNS_15FloatRoundStyleE2ESJ_EENS1_15EpilogueDefaultEEEEEvvEEEEvNT_6ParamsE,(.L_x_207 - _ZN7cutlass13device_kernelINS_4gemm6kernel13GemmUniversalIN4cute5tupleIJiiiiEEENS1_10collective13CollectiveMmaINS1_37MainloopSm90TmaGmmaWarpSpecializedFP8ILi7ENS5_IJNS4_1CILi1EEESB_SB_EEENS1_35KernelTmaWarpSpecializedCooperativeEEENS5_IJNSA_ILi256EEENSA_ILi64EEENSA_ILi32EEEEEENS_12float_e4m3_tENS5_IJlSB_lEEESJ_SK_NS4_8TiledMMAINS4_8MMA_AtomIJNS4_4SM904GMMA30MMA_64x64x32_F32E4M3E4M3_SS_TNILNSO_7ScaleInE1ELSQ_1EEEEEENS4_6LayoutINS5_IJNSA_ILi2EEESB_SB_EEENS5_IJSB_NSA_ILi0EEESW_EEEEENS5_IJNS4_10UnderscoreESZ_SZ_EEEEENS4_13SM90_TMA_LOADENS4_14ComposedLayoutINS4_7SwizzleILi1ELi4ELi3EEENS4_18smem_ptr_flag_bitsILi8EEENST_INS5_IJNSA_ILi8EEESH_EEENS5_IJSH_SB_EEEEEEEvNS4_8identityES12_S1C_vS1D_EENS_8epilogue10collective6detail29Sm90TmaWarpSpecializedAdapterINS1G_15DefaultEpilogueISJ_SK_SK_NS1F_6thread17LinearCombinationISJ_Li1EffLNS1K_9ScaleType4KindE0ELNS_15FloatRoundStyleE2ESJ_EENS1_15EpilogueDefaultEEEEEvvEEEEvNT_6ParamsE)
        .other          _ZN7cutlass13device_kernelINS_4gemm6kernel13GemmUniversalIN4cute5tupleIJiiiiEEENS1_10collective13CollectiveMmaINS1_37MainloopSm90TmaGmmaWarpSpecializedFP8ILi7ENS5_IJNS4_1CILi1EEESB_SB_EEENS1_35KernelTmaWarpSpecializedCooperativeEEENS5_IJNSA_ILi256EEENSA_ILi64EEENSA_ILi32EEEEEENS_12float_e4m3_tENS5_IJlSB_lEEESJ_SK_NS4_8TiledMMAINS4_8MMA_AtomIJNS4_4SM904GMMA30MMA_64x64x32_F32E4M3E4M3_SS_TNILNSO_7ScaleInE1ELSQ_1EEEEEENS4_6LayoutINS5_IJNSA_ILi2EEESB_SB_EEENS5_IJSB_NSA_ILi0EEESW_EEEEENS5_IJNS4_10UnderscoreESZ_SZ_EEEEENS4_13SM90_TMA_LOADENS4_14ComposedLayoutINS4_7SwizzleILi1ELi4ELi3EEENS4_18smem_ptr_flag_bitsILi8EEENST_INS5_IJNSA_ILi8EEESH_EEENS5_IJSH_SB_EEEEEEEvNS4_8identityES12_S1C_vS1D_EENS_8epilogue10collective6detail29Sm90TmaWarpSpecializedAdapterINS1G_15DefaultEpilogueISJ_SK_SK_NS1F_6thread17LinearCombinationISJ_Li1EffLNS1K_9ScaleType4KindE0ELNS_15FloatRoundStyleE2ESJ_EENS1_15EpilogueDefaultEEEEEvvEEEEvNT_6ParamsE,@"STO_CUDA_ENTRY STV_DEFAULT"
_ZN7cutlass13device_kernelINS_4gemm6kernel13GemmUniversalIN4cute5tupleIJiiiiEEENS1_10collective13CollectiveMmaINS1_37MainloopSm90TmaGmmaWarpSpecializedFP8ILi7ENS5_IJNS4_1CILi1EEESB_SB_EEENS1_35KernelTmaWarpSpecializedCooperativeEEENS5_IJNSA_ILi256EEENSA_ILi64EEENSA_ILi32EEEEEENS_12float_e4m3_tENS5_IJlSB_lEEESJ_SK_NS4_8TiledMMAINS4_8MMA_AtomIJNS4_4SM904GMMA30MMA_64x64x32_F32E4M3E4M3_SS_TNILNSO_7ScaleInE1ELSQ_1EEEEEENS4_6LayoutINS5_IJNSA_ILi2EEESB_SB_EEENS5_IJSB_NSA_ILi0EEESW_EEEEENS5_IJNS4_10UnderscoreESZ_SZ_EEEEENS4_13SM90_TMA_LOADENS4_14ComposedLayoutINS4_7SwizzleILi1ELi4ELi3EEENS4_18smem_ptr_flag_bitsILi8EEENST_INS5_IJNSA_ILi8EEESH_EEENS5_IJSH_SB_EEEEEEEvNS4_8identityES12_S1C_vS1D_EENS_8epilogue10collective6detail29Sm90TmaWarpSpecializedAdapterINS1G_15DefaultEpilogueISJ_SK_SK_NS1F_6thread17LinearCombinationISJ_Li1EffLNS1K_9ScaleType4KindE0ELNS_15FloatRoundStyleE2ESJ_EENS1_15EpilogueDefaultEEEEEvvEEEEvNT_6ParamsE:
[----:B------:R-:W-:Y:S01]  /*0000*/  LDC R1, c[0x0][0x28] ;  /* 0x00000a00ff017b82 */ /* 0x000fe20000000800 */
[----:B------:R-:W0:Y:S01]  /*0010*/  S2R R0, SR_TID.X ;  /* 0x0000000000007919 */ /* 0x000e220000002100 */
[----:B------:R-:W-:Y:S01]  /*0020*/  ELECT P0, URZ, PT ;  /* 0x00000000003f782f */ /* 0x000fe20003800000 */
[----:B------:R-:W-:Y:S01]  /*0030*/  BSSY B0, `(.L_x_0) ;  /* 0x000000f000007945 */ /* 0x000fe20003800000 */
[--C-:B0-----:R-:W-:Y:S02]  /*0040*/  SHF.R.U32.HI R2, RZ, 0x5, R0.reuse ;  /* 0x00000005ff027819 */ /* 0x101fe40000011600 */
[----:B------:R-:W-:-:S03]  /*0050*/  SHF.R.U32.HI R3, RZ, 0x7, R0 ;  /* 0x00000007ff037819 */ /* 0x000fc60000011600 */
[----:B------:R-:W0:Y:S04]  /*0060*/  SHFL.IDX PT, R5, R2, RZ, 0x1f ;  /* 0x00001fff02057589 */ /* 0x000e2800000e0000 */
[----:B------:R1:W2:Y:S01]  /*0070*/  SHFL.IDX PT, R6, R3, RZ, 0x1f ;  /* 0x00001fff03067589 */ /* 0x0002a200000e0000 */
[----:B0-----:R-:W-:-:S13]  /*0080*/  ISETP.NE.OR P0, PT, R5, RZ, !P0 ;  /* 0x000000ff0500720c */ /* 0x001fda0004705670 */
[----:B-12---:R-:W-:Y:S05]  /*0090*/  @P0 BRA `(.L_x_1) ;  /* 0x0000000000200947 */ /* 0x006fea0003800000 */
[----:B------:R-:W-:Y:S02]  /*00a0*/  ULDC.64 UR4, c[0x0][0x198] ;  /* 0x0000660000047ab9 */ /* 0x000fe40000000a00 */
[----:B------:R-:W-:Y:S02]  /*00b0*/  UIADD3 UR6, UP0, UR4, 0xf0, URZ ;  /* 0x000000f004067890 */ /* 0x000fe4000ff1e03f */
[----:B------:R-:W-:Y:S02]  /*00c0*/  UIADD3 UR4, UP1, UR4, 0x1f0, URZ ;  /* 0x000001f004047890 */ /* 0x000fe4000ff3e03f */
[----:B------:R-:W-:Y:S02]  /*00d0*/  UIADD3.X UR7, URZ, UR5, URZ, UP0, !UPT ;  /* 0x000000053f077290 */ /* 0x000fe400087fe43f */
[----:B------:R-:W-:-:S07]  /*00e0*/  UIADD3.X UR5, URZ, UR5, URZ, UP1, !UPT ;  /* 0x000000053f057290 */ /* 0x000fce0008ffe43f */
[----:B------:R0:W-:Y:S02]  /*00f0*/  UTMACCTL.PF [UR6] ;  /* 0x00000000060079b9 */ /* 0x0001e40008040000 */
[----:B------:R0:W-:Y:S02]  /*0100*/  UTMACCTL.PF [UR4] ;  /* 0x00000000040079b9 */ /* 0x0001e40008040000 */
[----:B0-----:R-:W-:Y:S01]  /*0110*/  NOP ;  /* 0x0000000000007918 */ /* 0x001fe20000000000 */
.L_x_1:
[----:B------:R-:W-:Y:S05]  /*0120*/  BSYNC B0 ;  /* 0x0000000000007941 */ /* 0x000fea0003800000 */
.L_x_0:
[----:B------:R-:W0:Y:S02]  /*0130*/  SHFL.IDX PT, R3, R2, RZ, 0x1f ;  /* 0x00001fff02037589 */ /* 0x000e2400000e0000 */
[----:B0-----:R-:W-:-:S13]  /*0140*/  ISETP.NE.AND P0, PT, R3, RZ, PT ;  /* 0x000000ff0300720c */ /* 0x001fda0003f05270 */
[----:B------:R-:W-:Y:S05]  /*0150*/  @P0 BRA `(.L_x_2) ;  /* 0x0000000000700947 */ /* 0x000fea0003800000 */
[----:B------:R-:W0:Y:S01]  /*0160*/  S2UR UR8, SR_CgaCtaId ;  /* 0x00000000000879c3 */ /* 0x000e220000008800 */
[----:B------:R-:W-:Y:S01]  /*0170*/  UMOV UR4, 0x400 ;  /* 0x0000040000047882 */ /* 0x000fe20000000000 */
[----:B------:R-:W-:Y:S01]  /*0180*/  UMOV UR5, 0x1 ;  /* 0x0000000100057882 */ /* 0x000fe20000000000 */
[----:B------:R-:W-:Y:S01]  /*0190*/  UMOV UR6, 0x100 ;  /* 0x0000010000067882 */ /* 0x000fe20000000000 */
[----:B------:R-:W-:Y:S01]  /*01a0*/  ELECT P0, URZ, PT ;  /* 0x00000000003f782f */ /* 0x000fe20003800000 */
[----:B------:R-:W-:-:S04]  /*01b0*/  UIADD3 UR6, -UR6, 0x100000, URZ ;  /* 0x0010000006067890 */ /* 0x000fc8000fffe13f */
[----:B------:R-:W-:Y:S02]  /*01c0*/  USHF.L.U32 UR7, UR6, 0xb, URZ ;  /* 0x0000000b06077899 */ /* 0x000fe4000800063f */
[----:B------:R-:W-:Y:S02]  /*01d0*/  USHF.L.U32 UR6, UR6, 0x1, URZ ;  /* 0x0000000106067899 */ /* 0x000fe4000800063f */
[----:B0-----:R-:W-:Y:S02]  /*01e0*/  ULEA UR8, UR8, UR4, 0x18 ;  /* 0x0000000408087291 */ /* 0x001fe4000f8ec03f */
[----:B------:R-:W-:-:S04]  /*01f0*/  UIADD3 UR4, -UR5, 0x100000, URZ ;  /* 0x0010000005047890 */ /* 0x000fc8000fffe13f */
[----:B------:R-:W-:Y:S02]  /*0200*/  USHF.L.U32 UR5, UR4, 0xb, URZ ;  /* 0x0000000b04057899 */ /* 0x000fe4000800063f */
[----:B------:R-:W-:Y:S01]  /*0210*/  USHF.L.U32 UR4, UR4, 0x1, URZ ;  /* 0x0000000104047899 */ /* 0x000fe2000800063f */
[----:B------:R-:W0:Y:S11]  /*0220*/  FENCE.VIEW.ASYNC.S ;  /* 0x00000000000073c6 */ /* 0x000e360000000000 */
[----:B0-----:R0:W1:Y:S01]  /*0230*/  SYNCS.EXCH.64 URZ, [UR8], UR4 ;  /* 0x00000004083f75b2 */ /* 0x0010620008000100 */
[----:B------:R0:W2:Y:S01]  /*0240*/  SYNCS.EXCH.64 URZ, [UR8+0x38], UR6 ;  /* 0x00003806083f75b2 */ /* 0x0000a20008000100 */
[----:B------:R0:W3:Y:S01]  /*0250*/  SYNCS.EXCH.64 URZ, [UR8+0x8], UR4 ;  /* 0x00000804083f75b2 */ /* 0x0000e20008000100 */
[----:B------:R0:W4:Y:S01]  /*0260*/  SYNCS.EXCH.64 URZ, [UR8+0x40], UR6 ;  /* 0x00004006083f75b2 */ /* 0x0001220008000100 */
[----:B------:R0:W0:Y:S01]  /*0270*/  SYNCS.EXCH.64 URZ, [UR8+0x10], UR4 ;  /* 0x00001004083f75b2 */ /* 0x0000220008000100 */
        /* <DEDUP_REMOVED lines=9> */
[----:B------:R-:W-:Y:S01]  /*0310*/  NOP ;  /* 0x0000000000007918 */ /* 0x000fe20000000000 */
.L_x_2:
[----:B------:R-:W5:Y:S01]  /*0320*/  SHFL.IDX PT, R2, R2, RZ, 0x1f ;  /* 0x00001fff02027589 */ /* 0x000f6200000e0000 */
[----:B------:R-:W1:Y:S01]  /*0330*/  LDC R3, c[0x0][0x65c] ;  /* 0x00019700ff037b82 */ /* 0x000e620000000800 */
[----:B------:R-:W-:Y:S02]  /*0340*/  ELECT P0, URZ, PT ;  /* 0x00000000003f782f */ /* 0x000fe40003800000 */
[----:B------:R-:W-:Y:S01]  /*0350*/  SHF.R.S32.HI R4, RZ, 0x1f, R5 ;  /* 0x0000001fff047819 */ /* 0x000fe20000011405 */
[----:B------:R-:W2:Y:S01]  /*0360*/  S2R R10, SR_CTAID.Y ;  /* 0x00000000000a7919 */ /* 0x000ea20000002600 */
[----:B0-----:R-:W-:Y:S01]  /*0370*/  UMOV UR4, 0x20 ;  /* 0x0000002000047882 */ /* 0x001fe20000000000 */
[C---:B------:R-:W-:Y:S01]  /*0380*/  ISETP.NE.AND P2, PT, R6.reuse, RZ, PT ;  /* 0x000000ff0600720c */ /* 0x040fe20003f45270 */
[----:B------:R-:W-:Y:S01]  /*0390*/  VIADD R11, R6, 0xffffffff ;  /* 0xffffffff060b7836 */ /* 0x000fe20000000000 */
[----:B------:R-:W0:Y:S01]  /*03a0*/  S2R R8, SR_CTAID.X ;  /* 0x0000000000087919 */ /* 0x000e220000002500 */
[----:B------:R-:W-:Y:S01]  /*03b0*/  LEA.HI R4, R4, R5, RZ, 0x2 ;  /* 0x0000000504047211 */ /* 0x000fe200078f10ff */
[----:B------:R-:W-:Y:S01]  /*03c0*/  NOP ;  /* 0x0000000000007918 */ /* 0x000fe20000000000 */
[----:B------:R-:W-:Y:S01]  /*03d0*/  NOP ;  /* 0x0000000000007918 */ /* 0x000fe20000000000 */
[----:B------:R-:W-:-:S02]  /*03e0*/  ISETP.GE.U32.AND P1, PT, R11, 0x2, PT ;  /* 0x000000020b00780c */ /* 0x000fc40003f26070 */
[----:B------:R-:W-:-:S05]  /*03f0*/  LOP3.LUT R4, R4, 0xfffffffc, RZ, 0xc0, !PT ;  /* 0xfffffffc04047812 */ /* 0x000fca00078ec0ff */
[----:B------:R-:W-:Y:S01]  /*0400*/  IMAD.IADD R5, R5, 0x1, -R4 ;  /* 0x0000000105057824 */ /* 0x000fe200078e0a04 */
[----:B-----5:R-:W-:Y:S02]  /*0410*/  ISETP.NE.OR P0, PT, R2, RZ, !P0 ;  /* 0x000000ff0200720c */ /* 0x020fe40004705670 */
[----:B-1----:R-:W-:-:S11]  /*0420*/  ISETP.NE.AND P3, PT, R3, 0x1, PT ;  /* 0x000000010300780c */ /* 0x002fd60003f65270 */
[----:B------:R-:W-:Y:S01]  /*0430*/  VOTEU.ALL UP0, P0 ;  /* 0x00000000003f7886 */ /* 0x000fe20000000000 */
[----:B------:R-:W-:Y:S01]  /*0440*/  VOTEU.ALL UP1, P0 ;  /* 0x00000000003f7886 */ /* 0x000fe20000020000 */
[----:B------:R-:W0:Y:S01]  /*0450*/  @P3 LDC R9, c[0x0][0x10] ;  /* 0x00000400ff093b82 */ /* 0x000e220000000800 */
[----:B--2---:R-:W-:Y:S02]  /*0460*/  @P3 IMAD.MOV.U32 R2, RZ, RZ, R10 ;  /* 0x000000ffff023224 */ /* 0x004fe400078e000a */
[----:B------:R-:W-:Y:S01]  /*0470*/  @!UP0 UMOV UR6, 0x400 ;  /* 0x0000040000068882 */ /* 0x000fe20000000000 */
[----:B------:R-:W-:-:S04]  /*0480*/  @!UP0 UIADD3 UR4, -UR4, 0x100000, URZ ;  /* 0x0010000004048890 */ /* 0x000fc8000fffe13f */
[----:B------:R-:W-:Y:S02]  /*0490*/  @!UP0 USHF.L.U32 UR5, UR4, 0xb, URZ ;  /* 0x0000000b04058899 */ /* 0x000fe4000800063f */
[----:B------:R-:W-:Y:S01]  /*04a0*/  @!UP0 USHF.L.U32 UR4, UR4, 0x1, URZ ;  /* 0x0000000104048899 */ /* 0x000fe2000800063f */
[----:B------:R-:W-:Y:S02]  /*04b0*/  @P3 IMAD.MOV.U32 R3, RZ, RZ, RZ ;  /* 0x000000ffff033224 */ /* 0x000fe400078e00ff */
[----:B------:R-:W-:Y:S01]  /*04c0*/  @P3 IMAD.MOV.U32 R13, RZ, RZ, RZ ;  /* 0x000000ffff0d3224 */ /* 0x000fe200078e00ff */
[----:B------:R-:W1:Y:S08]  /*04d0*/  @!UP0 S2UR UR7, SR_CgaCtaId ;  /* 0x00000000000789c3 */ /* 0x000e700000008800 */
[----:B------:R-:W2:Y:S01]  /*04e0*/  @!P3 LDC R7, c[0x0][0xc] ;  /* 0x00000300ff07bb82 */ /* 0x000ea20000000800 */
[----:B0-----:R-:W-:-:S04]  /*04f0*/  @P3 IMAD.WIDE.U32 R2, R8, R9, R2 ;  /* 0x0000000908023225 */ /* 0x001fc800078e0002 */
[----:B------:R-:W-:Y:S02]  /*0500*/  IMAD.MOV.U32 R9, RZ, RZ, RZ ;  /* 0x000000ffff097224 */ /* 0x000fe400078e00ff */
[----:B------:R-:W-:Y:S01]  /*0510*/  @P3 IMAD.IADD R3, R3, 0x1, R13 ;  /* 0x0000000103033824 */ /* 0x000fe200078e020d */
[----:B-1----:R-:W-:Y:S01]  /*0520*/  @!UP0 ULEA UR6, UR7, UR6, 0x18 ;  /* 0x0000000607068291 */ /* 0x002fe2000f8ec03f */
[----:B------:R-:W-:Y:S01]  /*0530*/  VOTEU.ALL UP0, P0 ;  /* 0x00000000003f7886 */ /* 0x000fe20000000000 */
[----:B------:R-:W-:-:S04]  /*0540*/  ISETP.NE.AND P0, PT, R5, 0x3, PT ;  /* 0x000000030500780c */ /* 0x000fc80003f05270 */
[----:B------:R-:W-:-:S04]  /*0550*/  ISETP.EQ.OR P0, PT, R5, RZ, !P0 ;  /* 0x000000ff0500720c */ /* 0x000fc80004702670 */
[----:B------:R-:W-:Y:S01]  /*0560*/  ISETP.EQ.AND P0, PT, R6, RZ, P0 ;  /* 0x000000ff0600720c */ /* 0x000fe20000702270 */
[----:B------:R-:W0:Y:S02]  /*0570*/  FENCE.VIEW.ASYNC.S ;  /* 0x00000000000073c6 */ /* 0x000e240000000000 */
[----:B0-----:R0:W3:Y:S01]  /*0580*/  @!UP0 SYNCS.EXCH.64 URZ, [UR6+0x80], UR4 ;  /* 0x00008004063f85b2 */ /* 0x0010e20008000100 */
[----:B--2---:R-:W-:Y:S01]  /*0590*/  @!P3 IMAD.WIDE.U32 R6, R7, R10, R8 ;  /* 0x0000000a0706b225 */ /* 0x004fe200078e0008 */
[----:B------:R-:W-:-:S03]  /*05a0*/  SEL R4, RZ, 0x1, !P0 ;  /* 0x00000001ff047807 */ /* 0x000fc60004000000 */
[----:B------:R-:W-:Y:S02]  /*05b0*/  @!P3 IMAD.MOV.U32 R2, RZ, RZ, R6 ;  /* 0x000000ffff02b224 */ /* 0x000fe400078e0006 */
[----:B------:R-:W-:Y:S01]  /*05c0*/  @!P3 IMAD.MOV.U32 R3, RZ, RZ, R7 ;  /* 0x000000ffff03b224 */ /* 0x000fe200078e0007 */
[----:B------:R-:W-:Y:S01]  /*05d0*/  SEL R4, R4, 0x2, P1 ;  /* 0x0000000204047807 */ /* 0x000fe20000800000 */
[----:B------:R0:W3:Y:S01]  /*05e0*/  @!UP1 SYNCS.EXCH.64 URZ, [UR6+0x88], UR4 ;  /* 0x00008804063f95b2 */ /* 0x0000e20008000100 */
[----:B------:R-:W-:Y:S01]  /*05f0*/  NOP ;  /* 0x0000000000007918 */ /* 0x000fe20000000000 */
[----:B---34-:R-:W-:Y:S06]  /*0600*/  BAR.SYNC.DEFER_BLOCKING 0x0 ;  /* 0x0000000000007b1d */ /* 0x018fec0000010000 */
[----:B------:R-:W-:Y:S05]  /*0610*/  @!P2 BRA `(.L_x_3) ;  /* 0x0000007400c8a947 */ /* 0x000fea0003800000 */
[----:B------:R-:W-:-:S13]  /*0620*/  ISETP.GT.U32.AND P0, PT, R11, 0x1, PT ;  /* 0x000000010b00780c */ /* 0x000fda0003f04070 */
[----:B0-----:R-:W-:Y:S05]  /*0630*/  @P0 EXIT ;  /* 0x000000000000094d */ /* 0x001fea0003800000 */
[----:B------:R-:W-:Y:S01]  /*0640*/  ULDC.64 UR4, c[0x0][0x650] ;  /* 0x0001940000047ab9 */ /* 0x000fe20000000a00 */
[----:B------:R-:W-:Y:S01]  /*0650*/  PRMT R12, RZ, 0x7610, R12 ;  /* 0x00007610ff0c7816 */ /* 0x000fe2000000000c */
[----:B------:R-:W-:Y:S01]  /*0660*/  IMAD.MOV.U32 R6, RZ, RZ, -0x1 ;  /* 0xffffffffff067424 */ /* 0x000fe200078e00ff */
[----:B------:R-:W-:Y:S01]  /*0670*/  ISETP.GE.U32.AND P0, PT, R2, UR4, PT ;  /* 0x0000000402007c0c */ /* 0x000fe2000bf06070 */
[----:B------:R-:W-:Y:S02]  /*0680*/  IMAD.MOV.U32 R7, RZ, RZ, -0x1 ;  /* 0xffffffffff077424 */ /* 0x000fe400078e00ff */
[----:B------:R-:W-:Y:S01]  /*0690*/  IMAD.MOV.U32 R5, RZ, RZ, -0x1 ;  /* 0xffffffffff057424 */ /* 0x000fe200078e00ff */
[----:B------:R-:W-:-:S13]  /*06a0*/  ISETP.GE.U32.AND.EX P0, PT, R3, UR5, PT, P0 ;  /* 0x0000000503007c0c */ /* 0x000fda000bf06100 */
[----:B------:R-:W-:Y:S05]  /*06b0*/  @P0 BRA `(.L_x_4) ;  /* 0x00000004005c0947 */ /* 0x000fea0003800000 */
[----:B------:R-:W0:Y:S01]  /*06c0*/  LDC.64 R16, c[0x0][0x628] ;  /* 0x00018a00ff107b82 */ /* 0x000e220000000a00 */
[----:B------:R-:W-:Y:S02]  /*06d0*/  IMAD.MOV.U32 R6, RZ, RZ, R2 ;  /* 0x000000ffff067224 */ /* 0x000fe400078e0002 */
[----:B------:R-:W-:-:S05]  /*06e0*/  IMAD.MOV.U32 R7, RZ, RZ, R3 ;  /* 0x000000ffff077224 */ /* 0x000fca00078e0003 */
[----:B------:R-:W1:Y:S08]  /*06f0*/  LDC R18, c[0x0][0x630] ;  /* 0x00018c00ff127b82 */ /* 0x000e700000000800 */
[----:B------:R-:W2:Y:S01]  /*0700*/  LDC.64 R20, c[0x0][0x620] ;  /* 0x00018800ff147b82 */ /* 0x000ea20000000a00 */
[----:B0-----:R-:W-:-:S04]  /*0710*/  ISETP.NE.U32.AND P0, PT, R16, RZ, PT ;  /* 0x000000ff1000720c */ /* 0x001fc80003f05070 */
[----:B------:R-:W-:-:S13]  /*0720*/  ISETP.NE.AND.EX P0, PT, R17, RZ, PT, P0 ;  /* 0x000000ff1100720c */ /* 0x000fda0003f05300 */
[----:B-12---:R-:W-:Y:S05]  /*0730*/  @!P0 BRA `(.L_x_5) ;  /* 0x0000000000288947 */ /* 0x006fea0003800000 */
[----:B------:R-:W0:Y:S02]  /*0740*/  LDC R5, c[0x0][0x634] ;  /* 0x00018d00ff057b82 */ /* 0x000e240000000800 */
[----:B0-----:R-:W-:-:S05]  /*0750*/  IADD3 R5, P0, R2, R5, RZ ;  /* 0x0000000502057210 */ /* 0x001fca0007f1e0ff */
[----:B------:R-:W-:-:S04]  /*0760*/  IMAD.X R11, RZ, RZ, R3, P0 ;  /* 0x000000ffff0b7224 */ /* 0x000fc800000e0603 */
[----:B------:R-:W-:-:S04]  /*0770*/  IMAD.WIDE.U32 R6, R11, R16, RZ ;  /* 0x000000100b067225 */ /* 0x000fc800078e00ff */
[----:B------:R-:W-:-:S04]  /*0780*/  IMAD.WIDE.U32 R12, P0, R5, R17, R6 ;  /* 0x00000011050c7225 */ /* 0x000fc80007800006 */
[----:B------:R-:W-:-:S04]  /*0790*/  IMAD.WIDE.U32 R6, R5, R16, RZ ;  /* 0x0000001005067225 */ /* 0x000fc800078e00ff */
[----:B------:R-:W-:Y:S01]  /*07a0*/  IMAD.X R15, RZ, RZ, RZ, P0 ;  /* 0x000000ffff0f7224 */ /* 0x000fe200000e06ff */
[----:B------:R-:W-:Y:S01]  /*07b0*/  IADD3 RZ, P0, R7, R12, RZ ;  /* 0x0000000c07ff7210 */ /* 0x000fe20007f1e0ff */
[----:B------:R-:W-:-:S04]  /*07c0*/  IMAD.MOV.U32 R14, RZ, RZ, R13 ;  /* 0x000000ffff0e7224 */ /* 0x000fc800078e000d */
[----:B------:R-:W-:-:S08]  /*07d0*/  IMAD.WIDE.U32.X R6, R11, R17, R14, P0 ;  /* 0x000000110b067225 */ /* 0x000fd000000e040e */
.L_x_5:
[--C-:B------:R-:W-:Y:S01]  /*07e0*/  SHF.R.U64 R26, R6, R18, R7.reuse ;  /* 0x00000012061a7219 */ /* 0x100fe20000001207 */
[----:B------:R-:W0:Y:S01]  /*07f0*/  LDC.64 R22, c[0x0][0x640] ;  /* 0x00019000ff167b82 */ /* 0x000e220000000a00 */
[----:B------:R-:W-:Y:S01]  /*0800*/  I2FP.F32.U32 R5, R8 ;  /* 0x0000000800057245 */ /* 0x000fe20000201000 */
[----:B------:R-:W-:Y:S01]  /*0810*/  ULDC UR4, c[0x0][0x150] ;  /* 0x0000540000047ab9 */ /* 0x000fe20000000800 */
[----:B------:R-:W-:Y:S02]  /*0820*/  SHF.R.U32.HI R6, RZ, R18, R7 ;  /* 0x00000012ff067219 */ /* 0x000fe40000011607 */
[----:B------:R-:W-:Y:S01]  /*0830*/  IADD3 R11, P0, RZ, -R26, RZ ;  /* 0x8000001aff0b7210 */ /* 0x000fe20007f1e0ff */
[----:B------:R-:W-:Y:S01]  /*0840*/  FMUL R5, R5, UR4 ;  /* 0x0000000405057c20 */ /* 0x000fe20008400000 */
[----:B------:R-:W-:Y:S01]  /*0850*/  ULDC UR4, c[0x0][0x154] ;  /* 0x0000550000047ab9 */ /* 0x000fe20000000800 */
[----:B------:R-:W1:Y:S02]  /*0860*/  LDC R14, c[0x0][0x618] ;  /* 0x00018600ff0e7b82 */ /* 0x000e640000000800 */
[----:B------:R-:W-:-:S02]  /*0870*/  IMAD.X R13, RZ, RZ, ~R6, P0 ;  /* 0x000000ffff0d7224 */ /* 0x000fc400000e0e06 */
[----:B------:R-:W2:Y:S01]  /*0880*/  F2I.U32.TRUNC.NTZ R5, R5 ;  /* 0x0000000500057305 */ /* 0x000ea2000020f000 */
[----:B------:R-:W-:-:S03]  /*0890*/  IMAD.WIDE.U32 R6, R11, R20, R2 ;  /* 0x000000140b067225 */ /* 0x000fc600078e0002 */
[----:B------:R-:W3:Y:S01]  /*08a0*/  LDC R9, c[0x0][0x144] ;  /* 0x00005100ff097b82 */ /* 0x000ee20000000800 */
[----:B------:R-:W-:-:S04]  /*08b0*/  IMAD R12, R13, R20, RZ ;  /* 0x000000140d0c7224 */ /* 0x000fc800078e02ff */
[----:B------:R-:W-:Y:S02]  /*08c0*/  IMAD R11, R11, R21, R12 ;  /* 0x000000150b0b7224 */ /* 0x000fe400078e020c */
[----:B------:R-:W-:Y:S01]  /*08d0*/  IMAD.MOV.U32 R12, RZ, RZ, 0x1 ;  /* 0x00000001ff0c7424 */ /* 0x000fe200078e00ff */
[----:B------:R-:W4:Y:S01]  /*08e0*/  LDC R18, c[0x0][0x608] ;  /* 0x00018200ff127b82 */ /* 0x000f220000000800 */
[----:B------:R-:W-:Y:S01]  /*08f0*/  IMAD.IADD R11, R7, 0x1, R11 ;  /* 0x00000001070b7824 */ /* 0x000fe200078e020b */
[----:B0-----:R-:W-:Y:S01]  /*0900*/  ISETP.NE.U32.AND P0, PT, R22, RZ, PT ;  /* 0x000000ff1600720c */ /* 0x001fe20003f05070 */
[----:B--2---:R-:W-:-:S03]  /*0910*/  IMAD.MOV R7, RZ, RZ, -R5 ;  /* 0x000000ffff077224 */ /* 0x004fc600078e0a05 */
[----:B------:R-:W-:Y:S02]  /*0920*/  ISETP.NE.AND.EX P0, PT, R23, RZ, PT, P0 ;  /* 0x000000ff1700720c */ /* 0x000fe40003f05300 */
[----:B------:R-:W0:Y:S01]  /*0930*/  LDC R13, c[0x0][0x658] ;  /* 0x00019600ff0d7b82 */ /* 0x000e220000000800 */
[--C-:B-1----:R-:W-:Y:S02]  /*0940*/  SHF.R.U64 R16, R6, R14, R11.reuse ;  /* 0x0000000e06107219 */ /* 0x102fe4000000120b */
[----:B------:R-:W-:Y:S02]  /*0950*/  I2FP.F32.U32 R6, R10 ;  /* 0x0000000a00067245 */ /* 0x000fe40000201000 */
[----:B------:R-:W-:-:S03]  /*0960*/  SHF.R.U32.HI R11, RZ, R14, R11 ;  /* 0x0000000eff0b7219 */ /* 0x000fc6000001160b */
[----:B------:R-:W1:Y:S01]  /*0970*/  LDC R17, c[0x0][0x148] ;  /* 0x00005200ff117b82 */ /* 0x000e620000000800 */
[----:B---3--:R-:W-:Y:S02]  /*0980*/  IMAD R5, R9, R7, R8 ;  /* 0x0000000709057224 */ /* 0x008fe400078e0208 */
[----:B------:R-:W-:Y:S01]  /*0990*/  FMUL R7, R6, UR4 ;  /* 0x0000000406077c20 */ /* 0x000fe20008400000 */
[----:B------:R-:W-:-:S03]  /*09a0*/  IMAD.MOV.U32 R6, RZ, RZ, -0x1 ;  /* 0xffffffffff067424 */ /* 0x000fc600078e00ff */
[----:B------:R2:W3:Y:S01]  /*09b0*/  F2I.U32.TRUNC.NTZ R15, R7 ;  /* 0x00000007000f7305 */ /* 0x0004e2000020f000 */
[----:B------:R-:W1:Y:S01]  /*09c0*/  LDC R21, c[0x0][0x600] ;  /* 0x00018000ff157b82 */ /* 0x000e620000000800 */
[-CC-:B----4-:R-:W-:Y:S02]  /*09d0*/  SHF.R.U64 R27, R16, R18.reuse, R11.reuse ;  /* 0x00000012101b7219 */ /* 0x190fe4000000120b */
[----:B------:R-:W-:-:S05]  /*09e0*/  SHF.R.U32.HI R8, RZ, R18, R11 ;  /* 0x00000012ff087219 */ /* 0x000fca000001160b */
[----:B------:R-:W4:Y:S01]  /*09f0*/  LDC R20, c[0x0][0x648] ;  /* 0x00019200ff147b82 */ /* 0x000f220000000800 */
[-CC-:B0-----:R-:W-:Y:S02]  /*0a00*/  SHF.R.U64 R18, R27, R13.reuse, R8.reuse ;  /* 0x0000000d1b127219 */ /* 0x181fe40000001208 */
[-C--:B------:R-:W-:Y:S02]  /*0a10*/  SHF.L.U32 R6, R6, R13.reuse, RZ ;  /* 0x0000000d06067219 */ /* 0x080fe400000006ff */
[-C--:B------:R-:W-:Y:S02]  /*0a20*/  SHF.R.U32.HI R8, RZ, R13.reuse, R8 ;  /* 0x0000000dff087219 */ /* 0x080fe40000011608 */
[----:B------:R-:W-:Y:S01]  /*0a30*/  LOP3.LUT R14, RZ, R6, RZ, 0x33, !PT ;  /* 0x00000006ff0e7212 */ /* 0x000fe200078e33ff */
[----:B------:R-:W0:Y:S01]  /*0a40*/  LDC R25, c[0x0][0x638] ;  /* 0x00018e00ff197b82 */ /* 0x000e220000000800 */
[----:B------:R-:W-:Y:S01]  /*0a50*/  SHF.L.U32 R11, R12, R13, RZ ;  /* 0x0000000d0c0b7219 */ /* 0x000fe200000006ff */
[----:B------:R-:W-:-:S02]  /*0a60*/  IMAD.MOV.U32 R6, RZ, RZ, R18 ;  /* 0x000000ffff067224 */ /* 0x000fc400078e0012 */
[----:B--2---:R-:W-:-:S04]  /*0a70*/  IMAD.MOV.U32 R7, RZ, RZ, R8 ;  /* 0x000000ffff077224 */ /* 0x004fc800078e0008 */
[----:B------:R-:W2:Y:S01]  /*0a80*/  LDC R24, c[0x0][0x610] ;  /* 0x00018400ff187b82 */ /* 0x000ea20000000800 */
[----:B---3--:R-:W-:Y:S05]  /*0a90*/  @!P0 BRA `(.L_x_6) ;  /* 0x0000000000288947 */ /* 0x008fea0003800000 */
[----:B------:R-:W3:Y:S02]  /*0aa0*/  LDC R13, c[0x0][0x64c] ;  /* 0x00019300ff0d7b82 */ /* 0x000ee40000000800 */
[----:B---3--:R-:W-:-:S05]  /*0ab0*/  IADD3 R13, P0, R18, R13, RZ ;  /* 0x0000000d120d7210 */ /* 0x008fca0007f1e0ff */
        /* <DEDUP_REMOVED lines=8> */
.L_x_6:
[----:B----4-:R-:W-:Y:S01]  /*0b40*/  SHF.R.U64 R6, R6, R20, R7 ;  /* 0x0000001406067219 */ /* 0x010fe20000001207 */
[----:B-1----:R-:W-:Y:S01]  /*0b50*/  VIADD R7, R21, 0xffffffff ;  /* 0xffffffff15077836 */ /* 0x002fe20000000000 */
[----:B------:R-:W-:Y:S01]  /*0b60*/  LOP3.LUT R14, R27, R14, RZ, 0xc0, !PT ;  /* 0x0000000e1b0e7212 */ /* 0x000fe200078ec0ff */
[----:B------:R-:W-:Y:S02]  /*0b70*/  IMAD.MOV R15, RZ, RZ, -R15 ;  /* 0x000000ffff0f7224 */ /* 0x000fe400078e0a0f */
[----:B------:R-:W-:Y:S01]  /*0b80*/  IMAD.MOV R8, RZ, RZ, -R6 ;  /* 0x000000ffff087224 */ /* 0x000fe200078e0a06 */
[----:B------:R-:W-:Y:S01]  /*0b90*/  LOP3.LUT R7, R16, R7, RZ, 0xc0, !PT ;  /* 0x0000000710077212 */ /* 0x000fe200078ec0ff */
[----:B------:R-:W-:Y:S02]  /*0ba0*/  IMAD R14, R11, R6, R14 ;  /* 0x000000060b0e7224 */ /* 0x000fe400078e020e */
[----:B------:R-:W-:Y:S02]  /*0bb0*/  @P3 IMAD R5, R17, R15, R10 ;  /* 0x0000000f11053224 */ /* 0x000fe400078e020a */
[----:B0-----:R-:W-:-:S02]  /*0bc0*/  IMAD R6, R8, R25, R18 ;  /* 0x0000001908067224 */ /* 0x001fc400078e0212 */
[----:B--2---:R-:W-:Y:S02]  /*0bd0*/  IMAD R5, R14, R24, R5 ;  /* 0x000000180e057224 */ /* 0x004fe400078e0205 */
[----:B------:R-:W-:Y:S02]  /*0be0*/  IMAD R6, R6, R21, R7 ;  /* 0x0000001506067224 */ /* 0x000fe400078e0207 */
[----:B------:R-:W-:-:S03]  /*0bf0*/  IMAD.MOV.U32 R12, RZ, RZ, 0x1 ;  /* 0x00000001ff0c7424 */ /* 0x000fc600078e00ff */
[----:B------:R-:W-:Y:S02]  /*0c00*/  SEL R7, R6, R5, !P3 ;  /* 0x0000000506077207 */ /* 0x000fe40005800000 */
[----:B------:R-:W-:Y:S01]  /*0c10*/  SEL R6, R5, R6, !P3 ;  /* 0x0000000605067207 */ /* 0x000fe20005800000 */
[----:B------:R-:W-:-:S07]  /*0c20*/  IMAD.MOV.U32 R5, RZ, RZ, R26 ;  /* 0x000000ffff057224 */ /* 0x000fce00078e001a */
.L_x_4:
[----:B------:R-:W-:-:S08]  /*0c30*/  NOP ;  /* 0x0000000000007918 */ /* 0x000fd00000000000 */
[----:B------:R-:W0:Y:S02]  /*0c40*/  USETMAXREG.TRY_ALLOC.CTAPOOL UP0, 0xe8 ;  /* 0x000000e8000079c8 */ /* 0x000e240008000600 */
[----:B0-----:R-:W-:-:S13]  /*0c50*/  PLOP3.LUT P0, PT, PT, PT, UP0, 0x80, 0x0 ;  /* 0x000000000000781c */ /* 0x001fda0003f0f008 */
[----:B------:R-:W-:Y:S05]  /*0c60*/  @!P0 BRA `(.L_x_4) ;  /* 0xfffffffc00f08947 */ /* 0x000fea000383ffff */
[----:B------:R-:W-:Y:S01]  /*0c70*/  ULDC.64 UR4, c[0x0][0x598] ;  /* 0x0001660000047ab9 */ /* 0x000fe20000000a00 */
[----:B------:R-:W-:Y:S01]  /*0c80*/  ULDC.64 UR16, c[0x0][0x208] ;  /* 0x0000820000107ab9 */ /* 0x000fe20000000a00 */
[----:B------:R-:W-:-:S04]  /*0c90*/  ISETP.NE.U32.AND P0, PT, RZ, UR4, PT ;  /* 0x00000004ff007c0c */ /* 0x000fc8000bf05070 */
[----:B------:R-:W-:-:S13]  /*0ca0*/  ISETP.NE.AND.EX P0, PT, RZ, UR5, PT, P0 ;  /* 0x00000005ff007c0c */ /* 0x000fda000bf05300 */
[----:B------:R-:W-:Y:S05]  /*0cb0*/  @!P0 BRA `(.L_x_7) ;  /* 0x00000000001c8947 */ /* 0x000fea0003800000 */
[----:B------:R-:W0:Y:S02]  /*0cc0*/  LDC.64 R8, c[0x0][0x598] ;  /* 0x00016600ff087b82 */ /* 0x000e240000000a00 */
[----:B0-----:R-:W2:Y:S02]  /*0cd0*/  LDG.E.64 R8, desc[UR16][R8.64] ;  /* 0x0000001008087981 */ /* 0x001ea4000c1e1b00 */
[----:B--2---:R-:W-:-:S04]  /*0ce0*/  ISETP.NE.U32.AND P0, PT, R8, RZ, PT ;  /* 0x000000ff0800720c */ /* 0x004fc80003f05070 */
[----:B------:R-:W-:-:S13]  /*0cf0*/  ISETP.NE.AND.EX P0, PT, R9, RZ, PT, P0 ;  /* 0x000000ff0900720c */ /* 0x000fda0003f05300 */
[----:B------:R-:W-:Y:S05]  /*0d00*/  @!P0 BRA `(.L_x_7) ;  /* 0x0000000000088947 */ /* 0x000fea0003800000 */
[----:B------:R0:W5:Y:S01]  /*0d10*/  LD.E R8, desc[UR16][R8.64] ;  /* 0x0000001008087980 */ /* 0x000162000c101900 */
[----:B------:R-:W-:Y:S05]  /*0d20*/  BRA `(.L_x_8) ;  /* 0x0000000000207947 */ /* 0x000fea0003800000 */
.L_x_7:
[----:B------:R-:W-:Y:S02]  /*0d30*/  ULDC.64 UR4, c[0x0][0x588] ;  /* 0x0001620000047ab9 */ /* 0x000fe40000000a00 */
[----:B------:R-:W-:-:S04]  /*0d40*/  ISETP.NE.U32.AND P0, PT, RZ, UR4, PT ;  /* 0x00000004ff007c0c */ /* 0x000fc8000bf05070 */
[----:B------:R-:W-:-:S13]  /*0d50*/  ISETP.NE.AND.EX P0, PT, RZ, UR5, PT, P0 ;  /* 0x00000005ff007c0c */ /* 0x000fda000bf05300 */
[----:B------:R-:W-:Y:S05]  /*0d60*/  @!P0 BRA `(.L_x_9) ;  /* 0x00000000000c8947 */ /* 0x000fea0003800000 */
[----:B------:R-:W0:Y:S02]  /*0d70*/  LDC.64 R8, c[0x0][0x588] ;  /* 0x00016200ff087b82 */ /* 0x000e240000000a00 */
[----:B0-----:R1:W5:Y:S01]  /*0d80*/  LDG.E R8, desc[UR16][R8.64] ;  /* 0x0000001008087981 */ /* 0x001362000c1e1900 */
[----:B------:R-:W-:Y:S05]  /*0d90*/  BRA `(.L_x_8) ;  /* 0x0000000000047947 */ /* 0x000fea0003800000 */
.L_x_9:
[----:B------:R-:W2:Y:S02]  /*0da0*/  LDC R8, c[0x0][0x580] ;  /* 0x00016000ff087b82 */ /* 0x000ea40000000800 */
.L_x_8:
[----:B------:R-:W-:Y:S02]  /*0db0*/  ULDC.64 UR4, c[0x0][0x5a0] ;  /* 0x0001680000047ab9 */ /* 0x000fe40000000a00 */
[----:B------:R-:W-:-:S04]  /*0dc0*/  ISETP.NE.U32.AND P0, PT, RZ, UR4, PT ;  /* 0x00000004ff007c0c */ /* 0x000fc8000bf05070 */
[----:B------:R-:W-:-:S13]  /*0dd0*/  ISETP.NE.AND.EX P0, PT, RZ, UR5, PT, P0 ;  /* 0x00000005ff007c0c */ /* 0x000fda000bf05300 */
[----:B------:R-:W-:Y:S05]  /*0de0*/  @!P0 BRA `(.L_x_10) ;  /* 0x00000000001c8947 */ /* 0x000fea0003800000 */
[----:B------:R-:W3:Y:S02]  /*0df0*/  LDC.64 R10, c[0x0][0x5a0] ;  /* 0x00016800ff0a7b82 */ /* 0x000ee40000000a00 */
[----:B---3--:R-:W3:Y:S02]  /*0e00*/  LDG.E.64 R10, desc[UR16][R10.64] ;  /* 0x000000100a0a7981 */ /* 0x008ee4000c1e1b00 */
[----:B---3--:R-:W-:-:S04]  /*0e10*/  ISETP.NE.U32.AND P0, PT, R10, RZ, PT ;  /* 0x000000ff0a00720c */ /* 0x008fc80003f05070 */
[----:B------:R-:W-:-:S13]  /*0e20*/  ISETP.NE.AND.EX P0, PT, R11, RZ, PT, P0 ;  /* 0x000000ff0b00720c */ /* 0x000fda0003f05300 */
[----:B------:R-:W-:Y:S05]  /*0e30*/  @!P0 BRA `(.L_x_10) ;  /* 0x0000000000088947 */ /* 0x000fea0003800000 */
[----:B01----:R0:W5:Y:S01]  /*0e40*/  LD.E R9, desc[UR16][R10.64] ;  /* 0x000000100a097980 */ /* 0x003162000c101900 */
[----:B------:R-:W-:Y:S05]  /*0e50*/  BRA `(.L_x_11) ;  /* 0x0000000000207947 */ /* 0x000fea0003800000 */
.L_x_10:
[----:B------:R-:W-:Y:S02]  /*0e60*/  ULDC.64 UR4, c[0x0][0x590] ;  /* 0x0001640000047ab9 */ /* 0x000fe40000000a00 */
[----:B------:R-:W-:-:S04]  /*0e70*/  ISETP.NE.U32.AND P0, PT, RZ, UR4, PT ;  /* 0x00000004ff007c0c */ /* 0x000fc8000bf05070 */
[----:B------:R-:W-:-:S13]  /*0e80*/  ISETP.NE.AND.EX P0, PT, RZ, UR5, PT, P0 ;  /* 0x00000005ff007c0c */ /* 0x000fda000bf05300 */
[----:B------:R-:W-:Y:S05]  /*0e90*/  @!P0 BRA `(.L_x_12) ;  /* 0x00000000000c8947 */ /* 0x000fea0003800000 */
[----:B------:R-:W0:Y:S02]  /*0ea0*/  LDC.64 R10, c[0x0][0x590] ;  /* 0x00016400ff0a7b82 */ /* 0x000e240000000a00 */
[----:B01----:R1:W5:Y:S01]  /*0eb0*/  LDG.E R9, desc[UR16][R10.64] ;  /* 0x000000100a097981 */ /* 0x003362000c1e1900 */
[----:B------:R-:W-:Y:S05]  /*0ec0*/  BRA `(.L_x_11) ;  /* 0x0000000000047947 */ /* 0x000fea0003800000 */
.L_x_12:
[----:B01----:R-:W3:Y:S02]  /*0ed0*/  LDC R9, c[0x0][0x584] ;  /* 0x00016100ff097b82 */ /* 0x003ee40000000800 */
.L_x_11:
[----:B------:R-:W-:-:S13]  /*0ee0*/  LOP3.LUT P0, RZ, R12, 0xff, RZ, 0xc0, !PT ;  /* 0x000000ff0cff7812 */ /* 0x000fda000780c0ff */
[----:B------:R-:W-:Y:S05]  /*0ef0*/  @!P0 EXIT ;  /* 0x000000000000894d */ /* 0x000fea0003800000 */
[----:B------:R-:W-:Y:S01]  /*0f00*/  ULDC UR4, c[0x0][0x28c] ;  /* 0x0000a30000047ab9 */ /* 0x000fe20000000800 */
[----:B------:R-:W-:Y:S01]  /*0f10*/  LOP3.LUT R142, R4, 0x1, RZ, 0xfc, !PT ;  /* 0x00000001048e7812 */ /* 0x000fe200078efcff */
[----:B------:R-:W-:-:S04]  /*0f20*/  UIADD3 UR4, UR4, 0x1f, URZ ;  /* 0x0000001f04047890 */ /* 0x000fc8000fffe03f */
[----:B------:R-:W-:-:S04]  /*0f30*/  USHF.R.S32.HI UR5, URZ, 0x1f, UR4 ;  /* 0x0000001f3f057899 */ /* 0x000fc80008011404 */
[----:B------:R-:W-:-:S03]  /*0f40*/  ULEA.HI UR5, UR5, UR4, URZ, 0x5 ;  /* 0x0000000405057291 */ /* 0x000fc6000f8f283f */
[----:B------:R-:W-:Y:S01]  /*0f50*/  UMOV UR4, URZ ;  /* 0x0000003f00047c82 */ /* 0x000fe20008000000 */
[----:B------:R-:W-:-:S03]  /*0f60*/  USHF.R.S32.HI UR9, URZ, 0x5, UR5 ;  /* 0x000000053f097899 */ /* 0x000fc60008011405 */
[----:B------:R-:W-:-:S09]  /*0f70*/  UMOV UR5, URZ ;  /* 0x0000003f00057c82 */ /* 0x000fd20008000000 */
.L_x_165:
[----:B01----:R-:W-:Y:S01]  /*0f80*/  LOP3.LUT R10, R0, 0x80, RZ, 0xc0, !PT ;  /* 0x00000080000a7812 */ /* 0x003fe200078ec0ff */
[----:B------:R-:W0:Y:S01]  /*0f90*/  S2UR UR13, SR_CgaCtaId ;  /* 0x00000000000d79c3 */ /* 0x000e220000008800 */
[----:B------:R-:W-:Y:S01]  /*0fa0*/  UMOV UR12, 0x400 ;  /* 0x00000400000c7882 */ /* 0x000fe20000000000 */
[----:B------:R-:W-:Y:S01]  /*0fb0*/  UMOV UR6, URZ ;  /* 0x0000003f00067c82 */ /* 0x000fe20008000000 */
[----:B------:R-:W-:Y:S01]  /*0fc0*/  SHF.R.U32.HI R10, RZ, 0x7, R10 ;  /* 0x00000007ff0a7819 */ /* 0x000fe2000001160a */
[----:B------:R-:W-:Y:S01]  /*0fd0*/  UMOV UR7, URZ ;  /* 0x0000003f00077c82 */ /* 0x000fe20008000000 */
[----:B------:R-:W-:Y:S01]  /*0fe0*/  UMOV UR18, UR5 ;  /* 0x0000000500127c82 */ /* 0x000fe20008000000 */
[----:B------:R-:W-:Y:S02]  /*0ff0*/  CS2R R18, SRZ ;  /* 0x0000000000127805 */ /* 0x000fe4000001ff00 */
[----:B------:R-:W-:Y:S01]  /*1000*/  CS2R R16, SRZ ;  /* 0x0000000000107805 */ /* 0x000fe2000001ff00 */
[----:B------:R-:W1:Y:S01]  /*1010*/  LDC R11, c[0x0][0x28c] ;  /* 0x0000a300ff0b7b82 */ /* 0x000e620000000800 */
[----:B----4-:R-:W4:Y:S01]  /*1020*/  SHFL.IDX PT, R10, R10, RZ, 0x1f ;  /* 0x00001fff0a0a7589 */ /* 0x010f2200000e0000 */
[----:B------:R-:W-:-:S02]  /*1030*/  CS2R R20, SRZ ;  /* 0x0000000000147805 */ /* 0x000fc4000001ff00 */
[----:B------:R-:W-:Y:S02]  /*1040*/  CS2R R22, SRZ ;  /* 0x0000000000167805 */ /* 0x000fe4000001ff00 */
[----:B------:R-:W-:Y:S02]  /*1050*/  CS2R R88, SRZ ;  /* 0x0000000000587805 */ /* 0x000fe4000001ff00 */
[----:B------:R-:W-:Y:S02]  /*1060*/  CS2R R90, SRZ ;  /* 0x00000000005a7805 */ /* 0x000fe4000001ff00 */
[----:B------:R-:W-:Y:S02]  /*1070*/  CS2R R92, SRZ ;  /* 0x00000000005c7805 */ /* 0x000fe4000001ff00 */
[----:B------:R-:W-:Y:S02]  /*1080*/  CS2R R96, SRZ ;  /* 0x0000000000607805 */ /* 0x000fe4000001ff00 */
        /* <DEDUP_REMOVED lines=16> */
[----:B-1----:R-:W-:Y:S02]  /*1190*/  ISETP.GE.AND P0, PT, R11, 0x1, PT ;  /* 0x000000010b00780c */ /* 0x002fe40003f06270 */
[----:B------:R-:W-:Y:S02]  /*11a0*/  CS2R R128, SRZ ;  /* 0x0000000000807805 */ /* 0x000fe4000001ff00 */
[----:B----4-:R-:W-:-:S02]  /*11b0*/  R2UR UR8, R10 ;  /* 0x000000000a0872ca */ /* 0x010fc400000e0000 */
[----:B------:R-:W-:Y:S02]  /*11c0*/  CS2R R130, SRZ ;  /* 0x0000000000827805 */ /* 0x000fe4000001ff00 */
[----:B------:R-:W-:Y:S02]  /*11d0*/  CS2R R132, SRZ ;  /* 0x0000000000847805 */ /* 0x000fe4000001ff00 */
[----:B------:R-:W-:Y:S02]  /*11e0*/  CS2R R134, SRZ ;  /* 0x0000000000867805 */ /* 0x000fe4000001ff00 */
[----:B------:R-:W-:Y:S02]  /*11f0*/  CS2R R136, SRZ ;  /* 0x0000000000887805 */ /* 0x000fe4000001ff00 */
[----:B------:R-:W-:Y:S02]  /*1200*/  CS2R R138, SRZ ;  /* 0x00000000008a7805 */ /* 0x000fe4000001ff00 */
[----:B------:R-:W-:Y:S01]  /*1210*/  CS2R R140, SRZ ;  /* 0x00000000008c7805 */ /* 0x000fe2000001ff00 */
[----:B------:R-:W-:Y:S01]  /*1220*/  IMAD.MOV.U32 R143, RZ, RZ, RZ ;  /* 0x000000ffff8f7224 */ /* 0x000fe200078e00ff */
[----:B------:R-:W-:Y:S01]  /*1230*/  CS2R R56, SRZ ;  /* 0x0000000000387805 */ /* 0x000fe2000001ff00 */
[----:B------:R-:W-:Y:S01]  /*1240*/  IMAD.MOV.U32 R145, RZ, RZ, RZ ;  /* 0x000000ffff917224 */ /* 0x000fe200078e00ff */
[----:B------:R-:W-:Y:S01]  /*1250*/  CS2R R58, SRZ ;  /* 0x00000000003a7805 */ /* 0x000fe2000001ff00 */
[----:B--23--:R-:W-:Y:S01]  /*1260*/  IMAD.U32 R13, RZ, RZ, UR4 ;  /* 0x00000004ff0d7e24 */ /* 0x00cfe2000f8e00ff */
[----:B------:R-:W-:Y:S01]  /*1270*/  CS2R R60, SRZ ;  /* 0x00000000003c7805 */ /* 0x000fe2000001ff00 */
[----:B------:R-:W-:Y:S01]  /*1280*/  ULEA.HI UR10, UR8, UR8, URZ, 0x1 ;  /* 0x00000008080a7291 */ /* 0x000fe2000f8f083f */
[----:B------:R-:W-:-:S02]  /*1290*/  CS2R R62, SRZ ;  /* 0x00000000003e7805 */ /* 0x000fc4000001ff00 */
[----:B------:R-:W-:Y:S02]  /*12a0*/  CS2R R64, SRZ ;  /* 0x0000000000407805 */ /* 0x000fe4000001ff00 */
[----:B------:R-:W-:Y:S01]  /*12b0*/  CS2R R66, SRZ ;  /* 0x0000000000427805 */ /* 0x000fe2000001ff00 */
[----:B------:R-:W-:Y:S01]  /*12c0*/  ULOP3.LUT UR11, UR10, 0x1ffffe, URZ, 0xc0, !UPT ;  /* 0x001ffffe0a0b7892 */ /* 0x000fe2000f8ec03f */
[----:B------:R-:W-:Y:S01]  /*12d0*/  CS2R R68, SRZ ;  /* 0x0000000000447805 */ /* 0x000fe2000001ff00 */
[----:B0-----:R-:W-:Y:S01]  /*12e0*/  ULEA UR10, UR13, UR12, 0x18 ;  /* 0x0000000c0d0a7291 */ /* 0x001fe2000f8ec03f */
[----:B------:R-:W-:Y:S01]  /*12f0*/  CS2R R70, SRZ ;  /* 0x0000000000467805 */ /* 0x000fe2000001ff00 */
[----:B------:R-:W-:Y:S01]  /*1300*/  UIADD3 UR11, UR8, -UR11, URZ ;  /* 0x8000000b080b7290 */ /* 0x000fe2000fffe03f */
[----:B------:R-:W-:Y:S02]  /*1310*/  CS2R R72, SRZ ;  /* 0x0000000000487805 */ /* 0x000fe4000001ff00 */
[----:B------:R-:W-:Y:S01]  /*1320*/  CS2R R74, SRZ ;  /* 0x00000000004a7805 */ /* 0x000fe2000001ff00 */
[----:B------:R-:W-:Y:S01]  /*1330*/  UMOV UR8, URZ ;  /* 0x0000003f00087c82 */ /* 0x000fe20008000000 */
[----:B------:R-:W-:Y:S01]  /*1340*/  ULEA UR11, UR11, UR10, 0xb ;  /* 0x0000000a0b0b7291 */ /* 0x000fe2000f8e583f */
[----:B------:R-:W-:-:S02]  /*1350*/  CS2R R76, SRZ ;  /* 0x00000000004c7805 */ /* 0x000fc4000001ff00 */
[----:B------:R-:W-:Y:S02]  /*1360*/  CS2R R78, SRZ ;  /* 0x00000000004e7805 */ /* 0x000fe4000001ff00 */
[----:B------:R-:W-:Y:S01]  /*1370*/  CS2R R80, SRZ ;  /* 0x0000000000507805 */ /* 0x000fe2000001ff00 */
[----:B------:R-:W-:Y:S01]  /*1380*/  UIADD3 UR11, UR11, 0x180, URZ ;  /* 0x000001800b0b7890 */ /* 0x000fe2000fffe03f */
[----:B------:R-:W-:Y:S02]  /*1390*/  CS2R R82, SRZ ;  /* 0x0000000000527805 */ /* 0x000fe4000001ff00 */
[----:B------:R-:W-:Y:S02]  /*13a0*/  CS2R R84, SRZ ;  /* 0x0000000000547805 */ /* 0x000fe4000001ff00 */
[----:B------:R-:W-:Y:S01]  /*13b0*/  CS2R R86, SRZ ;  /* 0x0000000000567805 */ /* 0x000fe2000001ff00 */
[----:B------:R-:W-:Y:S01]  /*13c0*/  USHF.R.U32.HI UR11, URZ, 0x4, UR11 ;  /* 0x000000043f0b7899 */ /* 0x000fe2000801160b */
[----:B------:R-:W-:-:S02]  /*13d0*/  CS2R R24, SRZ ;  /* 0x0000000000187805 */ /* 0x000fc4000001ff00 */
[----:B------:R-:W-:Y:S02]  /*13e0*/  CS2R R26, SRZ ;  /* 0x00000000001a7805 */ /* 0x000fe4000001ff00 */
[----:B------:R-:W-:Y:S01]  /*13f0*/  CS2R R28, SRZ ;  /* 0x00000000001c7805 */ /* 0x000fe2000001ff00 */
[----:B------:R-:W-:Y:S01]  /*1400*/  ULOP3.LUT UR11, UR11, 0x3fff, URZ, 0xc0, !UPT ;  /* 0x00003fff0b0b7892 */ /* 0x000fe2000f8ec03f */
        /* <DEDUP_REMOVED lines=12> */
[----:B------:R-:W-:Y:S01]  /*14d0*/  CS2R R54, SRZ ;  /* 0x0000000000367805 */ /* 0x000fe2000001ff00 */
[----:B------:R-:W-:Y:S06]  /*14e0*/  @!P0 BRA `(.L_x_13) ;  /* 0x0000000800308947 */ /* 0x000fec0003800000 */
[----:B------:R-:W-:-:S13]  /*14f0*/  ISETP.NE.AND P1, PT, R142, 0x3, PT ;  /* 0x000000038e00780c */ /* 0x000fda0003f25270 */
[----:B------:R-:W-:Y:S05]  /*1500*/  @!P1 BRA `(.L_x_14) ;  /* 0x0000000000049947 */ /* 0x000fea0003800000 */
[----:B------:R-:W-:Y:S01]  /*1510*/  BPT.TRAP 0x1 ;  /* 0x000000040000795c */ /* 0x000fe20000300000 */
.L_x_14:
[----:B------:R-:W-:Y:S01]  /*1520*/  ULEA UR7, UR5, UR10, 0x3 ;  /* 0x0000000a05077291 */ /* 0x000fe2000f8e183f */
[----:B------:R-:W-:-:S05]  /*1530*/  IMAD.U32 R10, RZ, RZ, UR4 ;  /* 0x00000004ff0a7e24 */ /* 0x000fca000f8e00ff */
[----:B------:R-:W-:-:S04]  /*1540*/  SHF.L.U32 R10, R10, 0x1f, RZ ;  /* 0x0000001f0a0a7819 */ /* 0x000fc800000006ff */
[----:B------:R0:W1:Y:S01]  /*1550*/  SYNCS.PHASECHK.TRANS64.TRYWAIT P0, [UR7], R10 ;  /* 0x0000000aff0075a7 */ /* 0x0000620008000147 */
[----:B------:R-:W-:Y:S05]  /*1560*/  @!P1 BRA `(.L_x_15) ;  /* 0x0000000000049947 */ /* 0x000fea0003800000 */
[----:B------:R-:W-:Y:S01]  /*1570*/  BPT.TRAP 0x1 ;  /* 0x000000040000795c */ /* 0x000fe20000300000 */
.L_x_15:
[----:B------:R-:W-:Y:S01]  /*1580*/  UMOV UR6, 0x1 ;  /* 0x0000000100067882 */ /* 0x000fe20000000000 */
[----:B------:R-:W-:Y:S01]  /*1590*/  IMAD.MOV.U32 R18, RZ, RZ, RZ ;  /* 0x000000ffff127224 */ /* 0x000fe200078e00ff */
[----:B-1----:R-:W-:Y:S06]  /*15a0*/  @P0 BRA `(.L_x_16) ;  /* 0x0000000000080947 */ /* 0x002fec0003800000 */
[----:B------:R-:W1:Y:S02]  /*15b0*/  SYNCS.PHASECHK.TRANS64.TRYWAIT P0, [UR7], R10 ;  /* 0x0000000aff0075a7 */ /* 0x000e640008000147 */
[----:B-1----:R-:W-:Y:S05]  /*15c0*/  @!P0 BRA `(.L_x_17) ;  /* 0x0000007c00dc8947 */ /* 0x002fea0003800000 */
.L_x_16:
[----:B------:R-:W-:Y:S01]  /*15d0*/  UIADD3 UR7, UR10, 0xe180, URZ ;  /* 0x0000e1800a077890 */ /* 0x000fe2000fffe03f */
[----:B------:R-:W-:Y:S01]  /*15e0*/  WARPGROUP.ARRIVE ;  /* 0x00000000000079c5 */ /* 0x000fe20000000000 */
[----:B------:R-:W-:Y:S01]  /*15f0*/  ULOP3.LUT UR12, UR11, 0x10000, URZ, 0xfc, !UPT ;  /* 0x000100000b0c7892 */ /* 0x000fe2000f8efc3f */
[----:B------:R-:W-:Y:S01]  /*1600*/  IMAD.MOV.U32 R19, RZ, RZ, RZ ;  /* 0x000000ffff137224 */ /* 0x000fe200078e00ff */
[----:B------:R-:W-:Y:S01]  /*1610*/  USHF.R.U32.HI UR7, URZ, 0x4, UR7 ;  /* 0x000000043f077899 */ /* 0x000fe20008011607 */
[----:B------:R-:W-:Y:S01]  /*1620*/  CS2R R16, SRZ ;  /* 0x0000000000107805 */ /* 0x000fe2000001ff00 */
[----:B------:R-:W-:Y:S01]  /*1630*/  ULEA UR12, UR5, UR12, 0x9 ;  /* 0x0000000c050c7291 */ /* 0x000fe2000f8e483f */
[----:B------:R-:W-:Y:S01]  /*1640*/  CS2R R20, SRZ ;  /* 0x0000000000147805 */ /* 0x000fe2000001ff00 */
[----:B------:R-:W-:Y:S01]  /*1650*/  ULOP3.LUT UR7, UR7, 0x3fff, URZ, 0xc0, !UPT ;  /* 0x00003fff07077892 */ /* 0x000fe2000f8ec03f */
[----:B------:R-:W-:Y:S01]  /*1660*/  CS2R R22, SRZ ;  /* 0x0000000000167805 */ /* 0x000fe2000001ff00 */
[----:B------:R-:W-:Y:S01]  /*1670*/  UMOV UR13, 0xc0000010 ;  /* 0xc0000010000d7882 */ /* 0x000fe20000000000 */
[----:B------:R-:W-:Y:S01]  /*1680*/  UMOV UR15, 0xc0000010 ;  /* 0xc0000010000f7882 */ /* 0x000fe20000000000 */
[----:B------:R-:W-:Y:S01]  /*1690*/  ULOP3.LUT UR7, UR7, 0x10000, URZ, 0xfc, !UPT ;  /* 0x0001000007077892 */ /* 0x000fe2000f8efc3f */
[----:B------:R-:W-:-:S02]  /*16a0*/  CS2R R88, SRZ ;  /* 0x0000000000587805 */ /* 0x000fc4000001ff00 */
[----:B------:R-:W-:Y:S02]  /*16b0*/  CS2R R90, SRZ ;  /* 0x00000000005a7805 */ /* 0x000fe4000001ff00 */
[----:B------:R-:W-:Y:S01]  /*16c0*/  CS2R R92, SRZ ;  /* 0x00000000005c7805 */ /* 0x000fe2000001ff00 */
[----:B------:R-:W-:Y:S01]  /*16d0*/  ULEA UR14, UR5, UR7, 0x7 ;  /* 0x00000007050e7291 */ /* 0x000fe2000f8e383f */
[----:B------:R-:W-:Y:S01]  /*16e0*/  CS2R R96, SRZ ;  /* 0x0000000000607805 */ /* 0x000fe2000001ff00 */
[----:B------:R-:W-:Y:S01]  /*16f0*/  UIADD3 UR7, UR12, 0x100, URZ ;  /* 0x000001000c077890 */ /* 0x000fe2000fffe03f */
[----:B------:R-:W-:Y:S02]  /*1700*/  CS2R R94, SRZ ;  /* 0x00000000005e7805 */ /* 0x000fe4000001ff00 */
[----:B------:R-:W-:Y:S02]  /*1710*/  CS2R R98, SRZ ;  /* 0x0000000000627805 */ /* 0x000fe4000001ff00 */
[----:B------:R-:W-:-:S02]  /*1720*/  CS2R R100, SRZ ;  /* 0x0000000000647805 */ /* 0x000fc4000001ff00 */
[----:B------:R-:W-:Y:S02]  /*1730*/  CS2R R102, SRZ ;  /* 0x0000000000667805 */ /* 0x000fe4000001ff00 */
[----:B------:R-:W-:Y:S02]  /*1740*/  CS2R R104, SRZ ;  /* 0x0000000000687805 */ /* 0x000fe4000001ff00 */
[----:B------:R-:W-:Y:S01]  /*1750*/  CS2R R108, SRZ ;  /* 0x00000000006c7805 */ /* 0x000fe2000001ff00 */
[----:B------:R-:W-:Y:S01]  /*1760*/  QGMMA.64x64x32.F32.E4M3.E4M3 R56, gdesc[UR12], RZ, !UPT ;  /* 0x00e000000c3879f3 */ /* 0x000fe2000c7008ff */
[----:B------:R-:W-:Y:S01]  /*1770*/  UMOV UR12, UR7 ;  /* 0x00000007000c7c82 */ /* 0x000fe20008000000 */
[----:B------:R-:W-:Y:S01]  /*1780*/  ULDC UR7, c[0x0][0x50c] ;  /* 0x0001430000077ab9 */ /* 0x000fe20000000800 */
[----:B------:R-:W-:Y:S01]  /*1790*/  UMOV UR13, 0xc0000010 ;  /* 0xc0000010000d7882 */ /* 0x000fe20000000000 */
[----:B------:R-:W-:Y:S01]  /*17a0*/  UISETP.NE.AND UP0, UPT, UR7, 0x1, UPT ;  /* 0x000000010700788c */ /* 0x000fe2000bf05270 */
[----:B------:R-:W-:Y:S01]  /*17b0*/  QGMMA.64x64x32.F32.E4M3.E4M3 R24, gdesc[UR12], RZ, !UPT, gsb0 ;  /* 0x00e000000c1879f3 */ /* 0x000fe2000c0008ff */
[----:B------:R-:W-:-:S02]  /*17c0*/  CS2R R106, SRZ ;  /* 0x00000000006a7805 */ /* 0x000fc4000001ff00 */
[----:B------:R-:W-:Y:S01]  /*17d0*/  CS2R R110, SRZ ;  /* 0x00000000006e7805 */ /* 0x000fe2000001ff00 */
[----:B------:R-:W-:Y:S01]  /*17e0*/  USEL UR7, URZ, 0x1, UP0 ;  /* 0x000000013f077887 */ /* 0x000fe20008000000 */
[----:B------:R-:W-:Y:S02]  /*17f0*/  CS2R R112, SRZ ;  /* 0x0000000000707805 */ /* 0x000fe4000001ff00 */
[----:B------:R-:W-:Y:S02]  /*1800*/  CS2R R114, SRZ ;  /* 0x0000000000727805 */ /* 0x000fe4000001ff00 */
[----:B------:R-:W-:Y:S02]  /*1810*/  CS2R R116, SRZ ;  /* 0x0000000000747805 */ /* 0x000fe4000001ff00 */
[----:B------:R-:W-:Y:S02]  /*1820*/  CS2R R118, SRZ ;  /* 0x0000000000767805 */ /* 0x000fe4000001ff00 */
[----:B------:R-:W-:-:S02]  /*1830*/  CS2R R120, SRZ ;  /* 0x0000000000787805 */ /* 0x000fc4000001ff00 */
[----:B------:R-:W-:Y:S02]  /*1840*/  ISETP.NE.AND P0, PT, RZ, UR7, PT ;  /* 0x00000007ff007c0c */ /* 0x000fe4000bf05270 */
        /* <DEDUP_REMOVED lines=9> */
[----:B------:R-:W-:Y:S01]  /*18e0*/  CS2R R140, SRZ ;  /* 0x00000000008c7805 */ /* 0x000fe2000001ff00 */
[----:B------:R-:W-:Y:S02]  /*18f0*/  IMAD.MOV.U32 R143, RZ, RZ, RZ ;  /* 0x000000ffff8f7224 */ /* 0x000fe400078e00ff */
[----:B------:R-:W-:Y:S01]  /*1900*/  IMAD.MOV.U32 R145, RZ, RZ, RZ ;  /* 0x000000ffff917224 */ /* 0x000fe200078e00ff */
[----:B------:R-:W-:Y:S06]  /*1910*/  @!P0 BRA `(.L_x_18) ;  /* 0x0000000400088947 */ /* 0x000fec0003800000 */
[----:B------:R-:W-:Y:S02]  /*1920*/  WARPGROUP.DEPBAR.LE gsb0, 0x0 ;  /* 0x00008000000079c5 */ /* 0x000fe40000010000 */
[----:B------:R-:W-:-:S01]  /*1930*/  FADD R145, RZ, R56 ;  /* 0x00000038ff917221 */ /* 0x000fc20000000000 */
[----:B------:R-:W-:Y:S01]  /*1940*/  FADD R140, RZ, R57 ;  /* 0x00000039ff8c7221 */ /* 0x000fe20000000000 */
        /* <DEDUP_REMOVED lines=62> */
[----:B------:R-:W-:-:S06]  /*1d30*/  UMOV UR6, URZ ;  /* 0x0000003f00067c82 */ /* 0x000fcc0008000000 */
.L_x_18:
[----:B------:R-:W-:-:S04]  /*1d40*/  UIADD3 UR18, UR5, 0x1, URZ ;  /* 0x0000000105127890 */ /* 0x000fc8000fffe03f */
[----:B------:R-:W-:-:S04]  /*1d50*/  UISETP.NE.AND UP0, UPT, UR18, 0x7, UPT ;  /* 0x000000071200788c */ /* 0x000fc8000bf05270 */
[----:B------:R-:W-:Y:S02]  /*1d60*/  USEL UR8, URZ, 0x1, UP0 ;  /* 0x000000013f087887 */ /* 0x000fe40008000000 */
[----:B------:R-:W-:Y:S02]  /*1d70*/  USEL UR18, UR18, URZ, UP0 ;  /* 0x0000003f12127287 */ /* 0x000fe40008000000 */
[----:B------:R-:W-:-:S06]  /*1d80*/  ULOP3.LUT UR8, UR4, UR8, URZ, 0x3c, !UPT ;  /* 0x0000000804087292 */ /* 0x000fcc000f8e3c3f */
[----:B------:R-:W-:Y:S01]  /*1d90*/  IMAD.U32 R13, RZ, RZ, UR8 ;  /* 0x00000008ff0d7e24 */ /* 0x000fe2000f8e00ff */
[----:B------:R-:W-:-:S06]  /*1da0*/  UMOV UR8, 0x1 ;  /* 0x0000000100087882 */ /* 0x000fcc0000000000 */
.L_x_13:
[----:B------:R-:W-:-:S04]  /*1db0*/  UISETP.LT.AND UP0, UPT, UR9, 0x1, UPT ;  /* 0x000000010900788c */ /* 0x000fc8000bf01270 */
[----:B------:R-:W-:-:S04]  /*1dc0*/  USEL UR12, UR9, 0x1, UP0 ;  /* 0x00000001090c7887 */ /* 0x000fc80008000000 */
[----:B------:R-:W-:-:S04]  /*1dd0*/  UIADD3 UR12, UR9, -UR12, URZ ;  /* 0x8000000c090c7290 */ /* 0x000fc8000fffe03f */
[----:B------:R-:W-:-:S06]  /*1de0*/  UISETP.GE.AND UP0, UPT, UR12, 0x1, UPT ;  /* 0x000000010c00788c */ /* 0x000fcc000bf06270 */
[----:B------:R-:W-:-:S13]  /*1df0*/  PLOP3.LUT P0, PT, PT, PT, UP0, 0x80, 0x0 ;  /* 0x000000000000781c */ /* 0x000fda0003f0f008 */
[----:B------:R-:W-:Y:S05]  /*1e00*/  @!P0 BRA `(.L_x_19) ;  /* 0x0000000800008947 */ /* 0x000fea0003800000 */
[----:B01----:R-:W-:Y:S01]  /*1e10*/  IMAD.U32 R10, RZ, RZ, UR12 ;  /* 0x0000000cff0a7e24 */ /* 0x003fe2000f8e00ff */
[----:B------:R-:W-:Y:S01]  /*1e20*/  UMOV UR19, UR5 ;  /* 0x0000000500137c82 */ /* 0x000fe20008000000 */
[----:B------:R-:W-:-:S05]  /*1e30*/  ULDC UR20, c[0x0][0x50c] ;  /* 0x0001430000147ab9 */ /* 0x000fca0000000800 */
.L_x_27:
[----:B------:R-:W-:-:S13]  /*1e40*/  ISETP.NE.AND P1, PT, R142, 0x3, PT ;  /* 0x000000038e00780c */ /* 0x000fda0003f25270 */
[----:B01----:R-:W-:Y:S05]  /*1e50*/  @!P1 BRA `(.L_x_20) ;  /* 0x0000000000049947 */ /* 0x003fea0003800000 */
[----:B------:R-:W-:Y:S01]  /*1e60*/  BPT.TRAP 0x1 ;  /* 0x000000040000795c */ /* 0x000fe20000300000 */
.L_x_20:
[----:B------:R-:W0:Y:S01]  /*1e70*/  S2UR UR12, SR_CgaCtaId ;  /* 0x00000000000c79c3 */ /* 0x000e220000008800 */
[----:B------:R-:W-:Y:S01]  /*1e80*/  UMOV UR10, 0x400 ;  /* 0x00000400000a7882 */ /* 0x000fe20000000000 */
[----:B------:R-:W-:Y:S01]  /*1e90*/  SHF.L.U32 R11, R13, 0x1f, RZ ;  /* 0x0000001f0d0b7819 */ /* 0x000fe200000006ff */
[----:B0-----:R-:W-:-:S04]  /*1ea0*/  ULEA UR10, UR12, UR10, 0x18 ;  /* 0x0000000a0c0a7291 */ /* 0x001fc8000f8ec03f */
[----:B------:R-:W-:-:S09]  /*1eb0*/  ULEA UR12, UR18, UR10, 0x3 ;  /* 0x0000000a120c7291 */ /* 0x000fd2000f8e183f */
[----:B------:R0:W1:Y:S01]  /*1ec0*/  SYNCS.PHASECHK.TRANS64.TRYWAIT P0, [UR12], R11 ;  /* 0x0000000bff0075a7 */ /* 0x000062000800014c */
[----:B------:R-:W-:Y:S05]  /*1ed0*/  @!P1 BRA `(.L_x_21) ;  /* 0x0000000000049947 */ /* 0x000fea0003800000 */
[----:B------:R-:W-:Y:S01]  /*1ee0*/  BPT.TRAP 0x1 ;  /* 0x000000040000795c */ /* 0x000fe20000300000 */
.L_x_21:
[----:B-1----:R-:W-:Y:S05]  /*1ef0*/  @P0 BRA `(.L_x_22) ;  /* 0x0000000000080947 */ /* 0x002fea0003800000 */
[----:B------:R-:W1:Y:S02]  /*1f00*/  SYNCS.PHASECHK.TRANS64.TRYWAIT P0, [UR12], R11 ;  /* 0x0000000bff0075a7 */ /* 0x000e64000800014c */
[----:B-1----:R-:W-:Y:S05]  /*1f10*/  @!P0 BRA `(.L_x_23) ;  /* 0x0000007400a08947 */ /* 0x002fea0003800000 */
.L_x_22:
[----:B------:R-:W-:Y:S01]  /*1f20*/  UIADD3 UR12, UR10, 0xe180, URZ ;  /* 0x0000e1800a0c7890 */ /* 0x000fe2000fffe03f */
[----:B------:R-:W-:Y:S01]  /*1f30*/  WARPGROUP.ARRIVE ;  /* 0x00000000000079c5 */ /* 0x000fe20000000000 */
[----:B------:R-:W-:Y:S02]  /*1f40*/  UISETP.NE.AND UP0, UPT, UR7, URZ, UPT ;  /* 0x0000003f0700728c */ /* 0x000fe4000bf05270 */
[----:B------:R-:W-:Y:S02]  /*1f50*/  USHF.R.U32.HI UR12, URZ, 0x4, UR12 ;  /* 0x000000043f0c7899 */ /* 0x000fe4000801160c */
[----:B------:R-:W-:Y:S02]  /*1f60*/  USEL UR8, UR8, URZ, !UP0 ;  /* 0x0000003f08087287 */ /* 0x000fe4000c000000 */
[----:B------:R-:W-:Y:S02]  /*1f70*/  ULOP3.LUT UR7, UR12, 0x3fff, URZ, 0xc0, !UPT ;  /* 0x00003fff0c077892 */ /* 0x000fe4000f8ec03f */
[----:B------:R-:W-:-:S02]  /*1f80*/  ULOP3.LUT UR12, UR11, 0x10000, URZ, 0xfc, !UPT ;  /* 0x000100000b0c7892 */ /* 0x000fc4000f8efc3f */
[----:B------:R-:W-:Y:S02]  /*1f90*/  ULOP3.LUT UR7, UR7, 0x10000, URZ, 0xfc, !UPT ;  /* 0x0001000007077892 */ /* 0x000fe4000f8efc3f */
[----:B------:R-:W-:Y:S02]  /*1fa0*/  UISETP.NE.U32.AND UP0, UPT, UR8, URZ, UPT ;  /* 0x0000003f0800728c */ /* 0x000fe4000bf05070 */
[----:B------:R-:W-:Y:S02]  /*1fb0*/  ULEA UR12, UR18, UR12, 0x9 ;  /* 0x0000000c120c7291 */ /* 0x000fe4000f8e483f */
[----:B------:R-:W-:Y:S02]  /*1fc0*/  ULEA UR14, UR18, UR7, 0x7 ;  /* 0x00000007120e7291 */ /* 0x000fe4000f8e383f */
[----:B------:R-:W-:Y:S01]  /*1fd0*/  UIADD3 UR7, UR12, 0x100, URZ ;  /* 0x000001000c077890 */ /* 0x000fe2000fffe03f */
[----:B------:R-:W-:Y:S01]  /*1fe0*/  UMOV UR13, 0xc0000010 ;  /* 0xc0000010000d7882 */ /* 0x000fe20000000000 */
[----:B------:R-:W-:Y:S01]  /*1ff0*/  UMOV UR15, 0xc0000010 ;  /* 0xc0000010000f7882 */ /* 0x000fe20000000000 */
[----:B------:R-:W-:-:S04]  /*2000*/  UIADD3 UR6, UR6, 0x1, URZ ;  /* 0x0000000106067890 */ /* 0x000fc8000fffe03f */
[----:B------:R-:W-:Y:S01]  /*2010*/  QGMMA.64x64x32.F32.E4M3.E4M3 R56, gdesc[UR12], R56, UP0 ;  /* 0x00e000000c3879f3 */ /* 0x000fe2000bf00838 */
[----:B------:R-:W-:Y:S01]  /*2020*/  UMOV UR12, UR7 ;  /* 0x00000007000c7c82 */ /* 0x000fe20008000000 */
[----:B------:R-:W-:Y:S02]  /*2030*/  UMOV UR13, 0xc0000010 ;  /* 0xc0000010000d7882 */ /* 0x000fe40000000000 */
[----:B------:R-:W-:Y:S01]  /*2040*/  QGMMA.64x64x32.F32.E4M3.E4M3 R24, gdesc[UR12], R24, UP0, gsb0 ;  /* 0x00e000000c1879f3 */ /* 0x000fe2000b800818 */
[----:B------:R-:W-:-:S04]  /*2050*/  UISETP.NE.AND UP0, UPT, UR6, UR20, UPT ;  /* 0x000000140600728c */ /* 0x000fc8000bf05270 */
[----:B------:R-:W-:-:S06]  /*2060*/  USEL UR7, URZ, 0x1, UP0 ;  /* 0x000000013f077887 */ /* 0x000fcc0008000000 */
[----:B------:R-:W-:Y:S01]  /*2070*/  ISETP.NE.AND P0, PT, RZ, UR7, PT ;  /* 0x00000007ff007c0c */ /* 0x000fe2000bf05270 */
[----:B------:R-:W-:-:S12]  /*2080*/  WARPGROUP.DEPBAR.LE gsb0, 0x1 ;  /* 0x00008000000079c5 */ /* 0x000fd80000010100 */
[----:B------:R-:W-:Y:S05]  /*2090*/  @!P0 BRA `(.L_x_24) ;  /* 0x0000000400088947 */ /* 0x000fea0003800000 */
[----:B------:R-:W-:Y:S02]  /*20a0*/  WARPGROUP.DEPBAR.LE gsb0, 0x0 ;  /* 0x00008000000079c5 */ /* 0x000fe40000010000 */
[----:B------:R-:W-:-:S01]  /*20b0*/  FADD R145, R56, R145 ;  /* 0x0000009138917221 */ /* 0x000fc20000000000 */
[----:B------:R-:W-:Y:S01]  /*20c0*/  FADD R140, R57, R140 ;  /* 0x0000008c398c7221 */ /* 0x000fe20000000000 */
        /* <DEDUP_REMOVED lines=62> */
[----:B------:R-:W-:-:S06]  /*24b0*/  UMOV UR6, URZ ;  /* 0x0000003f00067c82 */ /* 0x000fcc0008000000 */
.L_x_24:
[----:B------:R-:W-:Y:S05]  /*24c0*/  @!P1 BRA `(.L_x_25) ;  /* 0x0000000000049947 */ /* 0x000fea0003800000 */
[----:B------:R-:W-:Y:S01]  /*24d0*/  BPT.TRAP 0x1 ;  /* 0x000000040000795c */ /* 0x000fe20000300000 */
.L_x_25:
[----:B------:R-:W-:Y:S01]  /*24e0*/  ULEA UR8, UR19, UR10, 0x3 ;  /* 0x0000000a13087291 */ /* 0x000fe2000f8e183f */
[----:B------:R-:W-:-:S03]  /*24f0*/  ISETP.GT.U32.AND P0, PT, R4, 0x1, PT ;  /* 0x000000010400780c */ /* 0x000fc60003f04070 */
[----:B------:R-:W-:-:S04]  /*2500*/  UIADD3 UR8, UR8, 0x38, URZ ;  /* 0x0000003808087890 */ /* 0x000fc8000fffe03f */
[----:B------:R-:W-:-:S09]  /*2510*/  UPRMT UR8, URZ, 0x654, UR8 ;  /* 0x000006543f087896 */ /* 0x000fd20008000008 */
[----:B------:R-:W-:Y:S01]  /*2520*/  SYNCS.ARRIVE.TRANS64.RED.A1T0 RZ, [UR8], RZ ;  /* 0x000000ffffff79a7 */ /* 0x000fe20008100408 */
[----:B------:R-:W-:Y:S05]  /*2530*/  @P0 BRA `(.L_x_26) ;  /* 0x0000000000040947 */ /* 0x000fea0003800000 */
[----:B------:R-:W-:Y:S01]  /*2540*/  BPT.TRAP 0x1 ;  /* 0x000000040000795c */ /* 0x000fe20000300000 */
.L_x_26:
[----:B------:R-:W-:Y:S01]  /*2550*/  UIADD3 UR18, UR18, 0x1, URZ ;  /* 0x0000000112127890 */ /* 0x000fe2000fffe03f */
[C---:B------:R-:W-:Y:S01]  /*2560*/  ISETP.GT.AND P0, PT, R10.reuse, 0x1, PT ;  /* 0x000000010a00780c */ /* 0x040fe20003f04270 */
[----:B------:R-:W-:Y:S01]  /*2570*/  UIADD3 UR19, UR19, 0x1, URZ ;  /* 0x0000000113137890 */ /* 0x000fe2000fffe03f */
[----:B------:R-:W-:Y:S01]  /*2580*/  VIADD R10, R10, 0xffffffff ;  /* 0xffffffff0a0a7836 */ /* 0x000fe20000000000 */
[----:B------:R-:W-:Y:S02]  /*2590*/  UISETP.NE.AND UP0, UPT, UR18, 0x7, UPT ;  /* 0x000000071200788c */ /* 0x000fe4000bf05270 */
[----:B------:R-:W-:Y:S02]  /*25a0*/  UISETP.NE.AND UP1, UPT, UR19, 0x7, UPT ;  /* 0x000000071300788c */ /* 0x000fe4000bf25270 */
[----:B------:R-:W-:Y:S02]  /*25b0*/  USEL UR8, URZ, 0x1, UP0 ;  /* 0x000000013f087887 */ /* 0x000fe40008000000 */
[----:B------:R-:W-:-:S02]  /*25c0*/  USEL UR18, UR18, URZ, UP0 ;  /* 0x0000003f12127287 */ /* 0x000fc40008000000 */
[----:B------:R-:W-:Y:S02]  /*25d0*/  USEL UR19, UR19, URZ, UP1 ;  /* 0x0000003f13137287 */ /* 0x000fe40008800000 */
[----:B------:R-:W-:Y:S01]  /*25e0*/  LOP3.LUT R13, R13, UR8, RZ, 0x3c, !PT ;  /* 0x000000080d0d7c12 */ /* 0x000fe2000f8e3cff */
[----:B------:R-:W-:Y:S01]  /*25f0*/  UMOV UR8, 0x1 ;  /* 0x0000000100087882 */ /* 0x000fe20000000000 */
[----:B------:R-:W-:Y:S08]  /*2600*/  @P0 BRA `(.L_x_27) ;  /* 0xfffffff8000c0947 */ /* 0x000ff0000383ffff */
.L_x_19:
[----:B------:R-:W-:Y:S01]  /*2610*/  UISETP.NE.AND UP0, UPT, UR6, URZ, UPT ;  /* 0x0000003f0600728c */ /* 0x000fe2000bf05270 */
[----:B01----:R-:W0:Y:S03]  /*2620*/  LDC R10, c[0x0][0x28c] ;  /* 0x0000a300ff0a7b82 */ /* 0x003e260000000800 */
[----:B------:R-:W-:-:S06]  /*2630*/  USEL UR6, URZ, 0x1, !UP0 ;  /* 0x000000013f067887 */ /* 0x000fcc000c000000 */
[----:B------:R-:W-:Y:S02]  /*2640*/  ISETP.NE.AND P0, PT, RZ, UR6, PT ;  /* 0x00000006ff007c0c */ /* 0x000fe4000bf05270 */
[----:B0-----:R-:W-:-:S11]  /*2650*/  ISETP.GE.AND P1, PT, R10, 0x1, PT ;  /* 0x000000010a00780c */ /* 0x001fd60003f26270 */
[----:B------:R-:W-:Y:S05]  /*2660*/  @!P0 BRA `(.L_x_28) ;  /* 0x0000000400048947 */ /* 0x000fea0003800000 */
[----:B------:R-:W-:Y:S02]  /*2670*/  WARPGROUP.DEPBAR.LE gsb0, 0x0 ;  /* 0x00008000000079c5 */ /* 0x000fe40000010000 */
[----:B------:R-:W-:Y:S01]  /*2680*/  FADD R145, R56, R145 ;  /* 0x0000009138917221 */ /* 0x000fe20000000000 */
        /* <DEDUP_REMOVED lines=62> */
[----:B------:R-:W-:-:S07]  /*2a70*/  FADD R18, R18, R55 ;  /* 0x0000003712127221 */ /* 0x000fce0000000000 */
.L_x_28:
[----:B------:R-:W-:Y:S02]  /*2a80*/  WARPGROUP.DEPBAR.LE gsb0, 0x0 ;  /* 0x00008000000079c5 */ /* 0x000fe40000010000 */
[----:B------:R-:W-:Y:S05]  /*2a90*/  @!P1 BRA `(.L_x_29) ;  /* 0x0000000000489947 */ /* 0x000fea0003800000 */
[----:B------:R-:W-:-:S13]  /*2aa0*/  ISETP.NE.AND P0, PT, R142, 0x3, PT ;  /* 0x000000038e00780c */ /* 0x000fda0003f05270 */
[----:B------:R-:W-:Y:S05]  /*2ab0*/  @!P0 BRA `(.L_x_30) ;  /* 0x0000000000048947 */ /* 0x000fea0003800000 */
[----:B------:R-:W-:Y:S01]  /*2ac0*/  BPT.TRAP 0x1 ;  /* 0x000000040000795c */ /* 0x000fe20000300000 */
.L_x_30:
[----:B------:R-:W-:Y:S01]  /*2ad0*/  UISETP.LT.AND UP0, UPT, UR9, 0x1, UPT ;  /* 0x000000010900788c */ /* 0x000fe2000bf01270 */
[----:B------:R-:W-:-:S03]  /*2ae0*/  ISETP.GT.U32.AND P0, PT, R4, 0x1, PT ;  /* 0x000000010400780c */ /* 0x000fc60003f04070 */
[----:B------:R-:W-:-:S04]  /*2af0*/  USEL UR8, UR9, 0x1, UP0 ;  /* 0x0000000109087887 */ /* 0x000fc80008000000 */
[----:B------:R-:W-:-:S04]  /*2b00*/  UIADD3 UR8, UR5, UR9, -UR8 ;  /* 0x0000000905087290 */ /* 0x000fc8000fffe808 */
[----:B------:R-:W-:-:S04]  /*2b10*/  UIMAD.WIDE.U32 UR6, UR8, 0x24924925, URZ ;  /* 0x24924925080678a5 */ /* 0x000fc8000f8e003f */
[----:B------:R-:W-:-:S04]  /*2b20*/  UIADD3 UR6, UR8, -UR7, URZ ;  /* 0x8000000708067290 */ /* 0x000fc8000fffe03f */
[----:B------:R-:W-:-:S04]  /*2b30*/  ULEA.HI UR6, UR6, UR7, URZ, 0x1f ;  /* 0x0000000706067291 */ /* 0x000fc8000f8ff83f */
[----:B------:R-:W-:-:S04]  /*2b40*/  USHF.R.U32.HI UR6, URZ, 0x2, UR6 ;  /* 0x000000023f067899 */ /* 0x000fc80008011606 */
[----:B------:R-:W-:-:S04]  /*2b50*/  UIMAD UR6, UR6, -0x7, UR8 ;  /* 0xfffffff9060678a4 */ /* 0x000fc8000f8e0208 */
[----:B------:R-:W-:-:S04]  /*2b60*/  ULEA UR6, UR6, UR10, 0x3 ;  /* 0x0000000a06067291 */ /* 0x000fc8000f8e183f */
[----:B------:R-:W-:-:S04]  /*2b70*/  UIADD3 UR6, UR6, 0x38, URZ ;  /* 0x0000003806067890 */ /* 0x000fc8000fffe03f */
[----:B------:R-:W-:-:S09]  /*2b80*/  UPRMT UR6, URZ, 0x654, UR6 ;  /* 0x000006543f067896 */ /* 0x000fd20008000006 */
[----:B------:R-:W-:Y:S01]  /*2b90*/  SYNCS.ARRIVE.TRANS64.RED.A1T0 RZ, [UR6], RZ ;  /* 0x000000ffffff79a7 */ /* 0x000fe20008100406 */
[----:B------:R-:W-:Y:S05]  /*2ba0*/  @P0 BRA `(.L_x_29) ;  /* 0x0000000000040947 */ /* 0x000fea0003800000 */
[----:B------:R-:W-:Y:S01]  /*2bb0*/  BPT.TRAP 0x1 ;  /* 0x000000040000795c */ /* 0x000fe20000300000 */
.L_x_29:
[----:B------:R-:W0:Y:S01]  /*2bc0*/  LDC R14, c[0x0][0x288] ;  /* 0x0000a200ff0e7b82 */ /* 0x000e220000000800 */
[--C-:B------:R-:W-:Y:S01]  /*2bd0*/  SHF.R.U32.HI R10, RZ, 0x2, R0.reuse ;  /* 0x00000002ff0a7819 */ /* 0x100fe20000011600 */
[----:B------:R-:W-:Y:S01]  /*2be0*/  UIADD3 UR8, UR9, UR5, URZ ;  /* 0x0000000509087290 */ /* 0x000fe2000fffe03f */
[----:B------:R-:W-:Y:S01]  /*2bf0*/  LOP3.LUT R12, R0, 0x60, RZ, 0xc0, !PT ;  /* 0x00000060000c7812 */ /* 0x000fe200078ec0ff */
[----:B------:R-:W-:Y:S01]  /*2c00*/  IMAD.SHL.U32 R33, R7, 0x40, RZ ;  /* 0x0000004007217824 */ /* 0x000fe200078e00ff */
[----:B------:R-:W-:Y:S01]  /*2c10*/  SHF.R.U32.HI R13, RZ, 0x7, R0 ;  /* 0x00000007ff0d7819 */ /* 0x000fe20000011600 */
[----:B------:R-:W-:Y:S01]  /*2c20*/  UISETP.GT.U32.AND UP0, UPT, UR8, 0x6, UPT ;  /* 0x000000060800788c */ /* 0x000fe2000bf04070 */
[----:B------:R-:W-:Y:S01]  /*2c30*/  LOP3.LUT R11, R10, 0x7, RZ, 0xc0, !PT ;  /* 0x000000070a0b7812 */ /* 0x000fe200078ec0ff */
[----:B------:R-:W-:Y:S01]  /*2c40*/  UIMAD.WIDE.U32 UR6, UR8, 0x24924925, URZ ;  /* 0x24924925080678a5 */ /* 0x000fe2000f8e003f */
[----:B------:R-:W-:Y:S01]  /*2c50*/  SHF.R.U32.HI R12, RZ, 0x1, R12 ;  /* 0x00000001ff0c7819 */ /* 0x000fe2000001160c */
[----:B------:R-:W-:Y:S01]  /*2c60*/  IMAD.SHL.U32 R34, R6, 0x100, RZ ;  /* 0x0000010006227824 */ /* 0x000fe200078e00ff */
[----:B------:R-:W-:Y:S01]  /*2c70*/  LOP3.LUT R10, R13, 0x1, RZ, 0xc0, !PT ;  /* 0x000000010d0a7812 */ /* 0x000fe200078ec0ff */
[----:B------:R-:W-:Y:S01]  /*2c80*/  IMAD.SHL.U32 R26, R0, 0x2, RZ ;  /* 0x00000002001a7824 */ /* 0x000fe200078e00ff */
[----:B------:R-:W-:Y:S01]  /*2c90*/  IADD3 R13, RZ, -R12, -R11 ;  /* 0x8000000cff0d7210 */ /* 0x000fe20007ffe80b */
[----:B------:R-:W-:Y:S01]  /*2ca0*/  ULDC UR12, c[0x0][0x284] ;  /* 0x0000a100000c7ab9 */ /* 0x000fe20000000800 */
[----:B------:R-:W-:Y:S01]  /*2cb0*/  UISETP.LT.U32.AND UP0, UPT, UR9, 0x7, UP0 ;  /* 0x000000070900788c */ /* 0x000fe20008701070 */
[C---:B------:R-:W-:Y:S01]  /*2cc0*/  IMAD.SHL.U32 R24, R10.reuse, 0x40, RZ ;  /* 0x000000400a187824 */ /* 0x040fe200078e00ff */
[----:B------:R-:W-:Y:S01]  /*2cd0*/  UIADD3 UR5, UR8, -UR7, URZ ;  /* 0x8000000708057290 */ /* 0x000fe2000fffe03f */
[----:B------:R-:W-:Y:S01]  /*2ce0*/  IMAD R13, R10, -0x40, R13 ;  /* 0xffffffc00a0d7824 */ /* 0x000fe200078e020d */
[----:B------:R-:W-:Y:S01]  /*2cf0*/  UISETP.GE.U32.AND UP1, UPT, UR9, 0x7, UPT ;  /* 0x000000070900788c */ /* 0x000fe2000bf26070 */
[----:B------:R-:W-:Y:S01]  /*2d00*/  LOP3.LUT R10, R0, 0x3, RZ, 0xc0, !PT ;  /* 0x00000003000a7812 */ /* 0x000fe200078ec0ff */
[----:B------:R-:W-:Y:S01]  /*2d10*/  USEL UR6, URZ, 0x1, !UP0 ;  /* 0x000000013f067887 */ /* 0x000fe2000c000000 */
[----:B------:R-:W-:Y:S01]  /*2d20*/  SHF.R.S32.HI R29, RZ, 0x1f, R5 ;  /* 0x0000001fff1d7819 */ /* 0x000fe20000011405 */
[----:B------:R-:W-:Y:S01]  /*2d30*/  ULEA.HI UR5, UR5, UR7, URZ, 0x1f ;  /* 0x0000000705057291 */ /* 0x000fe2000f8ff83f */
[C---:B0-----:R-:W-:Y:S01]  /*2d40*/  ISETP.GE.AND P0, PT, R33.reuse, R14, PT ;  /* 0x0000000e2100720c */ /* 0x041fe20003f06270 */
[----:B------:R-:W-:Y:S01]  /*2d50*/  ULDC.64 UR10, c[0x0][0x5d0] ;  /* 0x00017400000a7ab9 */ /* 0x000fe20000000a00 */
[----:B------:R-:W-:Y:S01]  /*2d60*/  LOP3.LUT R26, R33, 0x6, R26, 0xf8, !PT ;  /* 0x00000006211a7812 */ /* 0x000fe200078ef81a */
[----:B------:R-:W-:Y:S01]  /*2d70*/  IMAD R10, R10, -0x2, R14 ;  /* 0xfffffffe0a0a7824 */ /* 0x000fe200078e020e */
[----:B------:R-:W-:Y:S01]  /*2d80*/  ISETP.GE.OR P0, PT, R34, UR12, P0 ;  /* 0x0000000c22007c0c */ /* 0x000fe20008706670 */
[----:B------:R-:W-:Y:S01]  /*2d90*/  IMAD R14, R29, UR10, RZ ;  /* 0x0000000a1d0e7c24 */ /* 0x000fe2000f8e02ff */
[----:B------:R-:W-:Y:S01]  /*2da0*/  SHF.R.S32.HI R27, RZ, 0x1f, R26 ;  /* 0x0000001fff1b7819 */ /* 0x000fe2000001141a */
[----:B------:R-:W-:Y:S01]  /*2db0*/  ULOP3.LUT UR4, UR4, UR6, URZ, 0x3c, !UPT ;  /* 0x0000000604047292 */ /* 0x000fe2000f8e3c3f */
[----:B------:R-:W-:Y:S01]  /*2dc0*/  LOP3.LUT R35, R24, 0x40, R11, 0xe2, !PT ;  /* 0x0000004018237812 */ /* 0x000fe200078ee20b */
[----:B------:R-:W-:Y:S01]  /*2dd0*/  USHF.R.U32.HI UR5, URZ, 0x2, UR5 ;  /* 0x000000023f057899 */ /* 0x000fe20008011605 */
[----:B------:R-:W-:Y:S01]  /*2de0*/  IMAD.WIDE R24, R6, 0x100, RZ ;  /* 0x0000010006187825 */ /* 0x000fe200078e02ff */
[----:B------:R-:W-:-:S02]  /*2df0*/  IADD3 R34, -R34, UR12, R13 ;  /* 0x0000000c22227c10 */ /* 0x000fc4000fffe10d */
[----:B------:R-:W-:Y:S01]  /*2e00*/  @UP1 ULOP3.LUT UR4, UR4, 0x1, UR5, 0x78, !UPT ;  /* 0x0000000104041892 */ /* 0x000fe2000f8e7805 */
[C---:B------:R-:W-:Y:S01]  /*2e10*/  IMAD R11, R5.reuse, UR11, R14 ;  /* 0x0000000b050b7c24 */ /* 0x040fe2000f8e020e */
[----:B------:R-:W-:Y:S01]  /*2e20*/  UIMAD UR5, UR5, -0x7, UR8 ;  /* 0xfffffff9050578a4 */ /* 0x000fe2000f8e0208 */
[----:B------:R-:W-:Y:S01]  /*2e30*/  IMAD.WIDE.U32 R6, R5, UR10, R26 ;  /* 0x0000000a05067c25 */ /* 0x000fe2000f8e001a */
[----:B------:R-:W-:-:S03]  /*2e40*/  LOP3.LUT R35, R24, R35, R12, 0xfe, !PT ;  /* 0x0000002318237212 */ /* 0x000fc600078efe0c */
[----:B------:R-:W-:Y:S02]  /*2e50*/  IMAD.IADD R7, R7, 0x1, R11 ;  /* 0x0000000107077824 */ /* 0x000fe400078e020b */
[----:B------:R-:W-:Y:S02]  /*2e60*/  IMAD.IADD R33, R10, 0x1, -R33 ;  /* 0x000000010a217824 */ /* 0x000fe400078e0a21 */
[----:B------:R-:W-:Y:S01]  /*2e70*/  IMAD.MOV.U32 R32, RZ, RZ, -0x1 ;  /* 0xffffffffff207424 */ /* 0x000fe200078e00ff */
[----:B------:R-:W-:Y:S06]  /*2e80*/  @P0 BRA `(.L_x_31) ;  /* 0x0000004800040947 */ /* 0x000fec0003800000 */
[----:B------:R-:W0:Y:S01]  /*2e90*/  LDC.64 R30, c[0x0][0x5c8] ;  /* 0x00017200ff1e7b82 */ /* 0x000e220000000a00 */
[----:B------:R-:W-:Y:S01]  /*2ea0*/  ULDC.64 UR6, c[0x0][0x5c0] ;  /* 0x0001700000067ab9 */ /* 0x000fe20000000a00 */
[----:B------:R-:W-:Y:S01]  /*2eb0*/  BSSY B0, `(.L_x_31) ;  /* 0x000047e000007945 */ /* 0x000fe20003800000 */
[-C--:B0-----:R-:W-:Y:S02]  /*2ec0*/  IMAD R10, R25, R30.reuse, RZ ;  /* 0x0000001e190a7224 */ /* 0x081fe400078e02ff */
[----:B------:R-:W-:-:S04]  /*2ed0*/  IMAD.WIDE.U32 R6, R35, R30, R6 ;  /* 0x0000001e23067225 */ /* 0x000fc800078e0006 */
[----:B------:R-:W-:Y:S01]  /*2ee0*/  IMAD R13, R35, R31, R10 ;  /* 0x0000001f230d7224 */ /* 0x000fe200078e020a */
[----:B------:R-:W-:Y:S01]  /*2ef0*/  IADD3 R14, P4, R6, UR6, RZ ;  /* 0x00000006060e7c10 */ /* 0x000fe2000ff9e0ff */
[C---:B------:R-:W-:Y:S01]  /*2f00*/  IMAD.SHL.U32 R11, R30.reuse, 0x80, RZ ;  /* 0x000000801e0b7824 */ /* 0x040fe200078e00ff */
[C---:B------:R-:W-:Y:S01]  /*2f10*/  LEA R28, P2, R30.reuse, R6, 0x3 ;  /* 0x000000061e1c7211 */ /* 0x040fe200078418ff */
[----:B------:R-:W-:Y:S01]  /*2f20*/  IMAD.IADD R36, R7, 0x1, R13 ;  /* 0x0000000107247824 */ /* 0x000fe200078e020d */
[----:B------:R-:W-:Y:S02]  /*2f30*/  SHF.L.U64.HI R7, R30, 0x7, R31 ;  /* 0x000000071e077819 */ /* 0x000fe4000001021f */
[----:B------:R-:W-:Y:S02]  /*2f40*/  IADD3 R10, P1, P0, R6, UR6, R11 ;  /* 0x00000006060a7c10 */ /* 0x000fe4000f83e00b */
[----:B------:R-:W-:Y:S02]  /*2f50*/  IADD3.X R15, R36, UR7, RZ, P4, !PT ;  /* 0x00000007240f7c10 */ /* 0x000fe4000a7fe4ff */
[----:B---3-5:R-:W-:-:S02]  /*2f60*/  FSETP.NEU.AND P4, PT, R9, RZ, PT ;  /* 0x000000ff0900720b */ /* 0x028fc40003f8d000 */
[----:B------:R-:W-:Y:S02]  /*2f70*/  LEA.HI.X R30, R30, R36, R31, 0x3, P2 ;  /* 0x000000241e1e7211 */ /* 0x000fe400010f1c1f */
[C---:B------:R-:W-:Y:S02]  /*2f80*/  IADD3 R12, P2, R28.reuse, UR6, RZ ;  /* 0x000000061c0c7c10 */ /* 0x040fe4000ff5e0ff */
[----:B------:R-:W-:Y:S02]  /*2f90*/  IADD3 R6, P5, P6, R28, UR6, R11 ;  /* 0x000000061c067c10 */ /* 0x000fe4000febe00b */
[--C-:B------:R-:W-:Y:S02]  /*2fa0*/  IADD3.X R11, R36, UR7, R7.reuse, P1, P0 ;  /* 0x00000007240b7c10 */ /* 0x100fe40008fe0407 */
[C---:B------:R-:W-:Y:S02]  /*2fb0*/  IADD3.X R13, R30.reuse, UR7, RZ, P2, !PT ;  /* 0x000000071e0d7c10 */ /* 0x040fe400097fe4ff */
[----:B------:R-:W-:Y:S01]  /*2fc0*/  IADD3.X R7, R30, UR7, R7, P5, P6 ;  /* 0x000000071e077c10 */ /* 0x000fe2000afec407 */
[----:B------:R-:W-:Y:S06]  /*2fd0*/  @!P4 BRA `(.L_x_32) ;  /* 0x00000034009cc947 */ /* 0x000fec0003800000 */
[----:B------:R-:W-:Y:S01]  /*2fe0*/  ULDC.64 UR6, c[0x0][0x5b8] ;  /* 0x00016e0000067ab9 */ /* 0x000fe20000000a00 */
[----:B------:R-:W-:Y:S01]  /*2ff0*/  ISETP.GE.AND P0, PT, R34, 0x1, PT ;  /* 0x000000012200780c */ /* 0x000fe20003f06270 */
[----:B------:R-:W-:Y:S01]  /*3000*/  IMAD R28, R29, UR6, RZ ;  /* 0x000000061d1c7c24 */ /* 0x000fe2000f8e02ff */
[----:B------:R-:W-:Y:S01]  /*3010*/  ULDC.64 UR10, c[0x0][0x5a8] ;  /* 0x00016a00000a7ab9 */ /* 0x000fe20000000a00 */
[----:B------:R-:W-:Y:S01]  /*3020*/  IMAD.WIDE.U32 R26, R5, UR6, R26 ;  /* 0x00000006051a7c25 */ /* 0x000fe2000f8e001a */
[----:B------:R-:W-:Y:S01]  /*3030*/  ISETP.LT.OR P4, PT, R33, 0x1, !P0 ;  /* 0x000000012100780c */ /* 0x000fe20004781670 */
[----:B------:R-:W-:Y:S02]  /*3040*/  BSSY B1, `(.L_x_33) ;  /* 0x000000c000017945 */ /* 0x000fe40003800000 */
[----:B------:R-:W-:Y:S01]  /*3050*/  IMAD R5, R5, UR7, R28 ;  /* 0x0000000705057c24 */ /* 0x000fe2000f8e021c */
[----:B------:R-:W-:Y:S02]  /*3060*/  ULDC.64 UR6, c[0x0][0x5b0] ;  /* 0x00016c0000067ab9 */ /* 0x000fe40000000a00 */
[----:B------:R-:W-:-:S02]  /*3070*/  IMAD R30, R25, UR6, RZ ;  /* 0x00000006191e7c24 */ /* 0x000fc4000f8e02ff */
[----:B------:R-:W-:Y:S02]  /*3080*/  IMAD.IADD R27, R27, 0x1, R5 ;  /* 0x000000011b1b7824 */ /* 0x000fe400078e0205 */
[C---:B------:R-:W-:Y:S02]  /*3090*/  IMAD R5, R35.reuse, UR7, R30 ;  /* 0x0000000723057c24 */ /* 0x040fe4000f8e021e */
[----:B------:R-:W-:-:S03]  /*30a0*/  IMAD.WIDE.U32 R28, R35, UR6, R26 ;  /* 0x00000006231c7c25 */ /* 0x000fc6000f8e001a */
[----:B------:R-:W-:-:S04]  /*30b0*/  IADD3 R28, P1, R28, UR10, RZ ;  /* 0x0000000a1c1c7c10 */ /* 0x000fc8000ff3e0ff */
[--C-:B------:R-:W-:Y:S02]  /*30c0*/  IADD3.X R29, R29, UR11, R5.reuse, P1, !PT ;  /* 0x0000000b1d1d7c10 */ /* 0x100fe40008ffe405 */
[----:B------:R-:W-:Y:S01]  /*30d0*/  PRMT R5, RZ, 0x7610, R5 ;  /* 0x00007610ff057816 */ /* 0x000fe20000000005 */
[----:B------:R-:W-:Y:S06]  /*30e0*/  @P4 BRA `(.L_x_34) ;  /* 0x0000000000044947 */ /* 0x000fec0003800000 */
[----:B------:R0:W5:Y:S02]  /*30f0*/  LDG.E.U8 R5, desc[UR16][R28.64] ;  /* 0x000000101c057981 */ /* 0x000164000c1e1100 */
.L_x_34:
[----:B------:R-:W-:Y:S05]  /*3100*/  BSYNC B1 ;  /* 0x0000000000017941 */ /* 0x000fea0003800000 */
.L_x_33:
[----:B-----5:R-:W-:Y:S01]  /*3110*/  LOP3.LUT R5, R5, 0xff, RZ, 0xc0, !PT ;  /* 0x000000ff05057812 */ /* 0x020fe200078ec0ff */
[----:B------:R-:W-:Y:S01]  /*3120*/  BSSY B1, `(.L_x_35) ;  /* 0x000000b000017945 */ /* 0x000fe20003800000 */
[----:B------:R-:W-:Y:S02]  /*3130*/  ISETP.LT.OR P2, PT, R33, 0x2, !P0 ;  /* 0x000000022100780c */ /* 0x000fe40004741670 */
[----:B------:R-:W-:-:S05]  /*3140*/  F2FP.F16.E4M3.UNPACK_B R5, R5 ;  /* 0x00000005ff05723e */ /* 0x000fca00020006ff */
[----:B------:R-:W-:Y:S01]  /*3150*/  HADD2.F32 R30, -RZ, R5.H0_H0 ;  /* 0x20000005ff1e7230 */ /* 0x000fe20000004100 */
[----:B------:R-:W-:-:S04]  /*3160*/  PRMT R5, RZ, 0x7610, R5 ;  /* 0x00007610ff057816 */ /* 0x000fc80000000005 */
[----:B------:R-:W-:-:S04]  /*3170*/  FMUL R30, R30, R9 ;  /* 0x000000091e1e7220 */ /* 0x000fc80000400000 */
[----:B--2---:R-:W-:-:S05]  /*3180*/  FFMA R30, R145, R8, R30 ;  /* 0x00000008911e7223 */ /* 0x004fca000000001e */
[----:B------:R-:W-:-:S05]  /*3190*/  F2FP.SATFINITE.E4M3.F32.PACK_AB_MERGE_C R31, RZ, R30, RZ ;  /* 0x0000001eff1f723e */ /* 0x000fca00048070ff */
[----:B------:R1:W-:Y:S01]  /*31a0*/  @!P4 STG.E.U8 desc[UR16][R14.64], R31 ;  /* 0x0000001f0e00c986 */ /* 0x0003e2000c101110 */
[----:B------:R-:W-:Y:S05]  /*31b0*/  @P2 BRA `(.L_x_36) ;  /* 0x0000000000042947 */ /* 0x000fea0003800000 */
[----:B------:R2:W5:Y:S02]  /*31c0*/  LDG.E.U8 R5, desc[UR16][R28.64+0x1] ;  /* 0x000001101c057981 */ /* 0x000564000c1e1100 */
.L_x_36:
[----:B------:R-:W-:Y:S05]  /*31d0*/  BSYNC B1 ;  /* 0x0000000000017941 */ /* 0x000fea0003800000 */
.L_x_35:
[----:B-----5:R-:W-:Y:S01]  /*31e0*/  LOP3.LUT R5, R5, 0xff, RZ, 0xc0, !PT ;  /* 0x000000ff05057812 */ /* 0x020fe200078ec0ff */
[----:B------:R-:W-:Y:S01]  /*31f0*/  BSSY B1, `(.L_x_37) ;  /* 0x0000013000017945 */ /* 0x000fe20003800000 */
[----:B------:R-:W-:Y:S02]  /*3200*/  IADD3 R37, P1, R35, 0x8, RZ ;  /* 0x0000000823257810 */ /* 0x000fe40007f3e0ff */
[----:B------:R-:W-:-:S03]  /*3210*/  F2FP.F16.E4M3.UNPACK_B R5, R5 ;  /* 0x00000005ff05723e */ /* 0x000fc600020006ff */
[----:B-1----:R-:W-:Y:S01]  /*3220*/  IMAD.X R31, RZ, RZ, R25, P1 ;  /* 0x000000ffff1f7224 */ /* 0x002fe200008e0619 */
[----:B------:R-:W-:Y:S01]  /*3230*/  ISETP.GE.AND P1, PT, R34, 0x9, PT ;  /* 0x000000092200780c */ /* 0x000fe20003f26270 */
[----:B------:R-:W-:Y:S02]  /*3240*/  HADD2.F32 R30, -RZ, R5.H0_H0 ;  /* 0x20000005ff1e7230 */ /* 0x000fe40000004100 */
[----:B------:R-:W-:Y:S01]  /*3250*/  IMAD R36, R31, UR6, RZ ;  /* 0x000000061f247c24 */ /* 0x000fe2000f8e02ff */
[----:B------:R-:W-:Y:S02]  /*3260*/  ISETP.LT.OR P5, PT, R33, 0x1, !P1 ;  /* 0x000000012100780c */ /* 0x000fe40004fa1670 */
[----:B------:R-:W-:Y:S01]  /*3270*/  FMUL R5, R30, R9 ;  /* 0x000000091e057220 */ /* 0x000fe20000400000 */
[----:B------:R-:W-:-:S04]  /*3280*/  IMAD.WIDE.U32 R30, R37, UR6, R26 ;  /* 0x00000006251e7c25 */ /* 0x000fc8000f8e001a */
[----:B------:R-:W-:Y:S01]  /*3290*/  FFMA R5, R140, R8, R5 ;  /* 0x000000088c057223 */ /* 0x000fe20000000005 */
[----:B------:R-:W-:Y:S01]  /*32a0*/  IMAD R37, R37, UR7, R36 ;  /* 0x0000000725257c24 */ /* 0x000fe2000f8e0224 */
[----:B------:R-:W-:-:S03]  /*32b0*/  IADD3 R30, P4, R30, UR10, RZ ;  /* 0x0000000a1e1e7c10 */ /* 0x000fc6000ff9e0ff */
[----:B------:R-:W-:Y:S02]  /*32c0*/  F2FP.SATFINITE.E4M3.F32.PACK_AB_MERGE_C R39, RZ, R5, RZ ;  /* 0x00000005ff27723e */ /* 0x000fe400048070ff */
[----:B------:R-:W-:Y:S02]  /*32d0*/  IADD3.X R31, R31, UR11, R37, P4, !PT ;  /* 0x0000000b1f1f7c10 */ /* 0x000fe4000a7fe425 */
[----:B------:R-:W-:Y:S01]  /*32e0*/  PRMT R5, RZ, 0x7610, R5 ;  /* 0x00007610ff057816 */ /* 0x000fe20000000005 */
[----:B------:R1:W-:Y:S01]  /*32f0*/  @!P2 STG.E.U8 desc[UR16][R14.64+0x1], R39 ;  /* 0x000001270e00a986 */ /* 0x0003e2000c101110 */
[----:B------:R-:W-:Y:S05]  /*3300*/  @P5 BRA `(.L_x_38) ;  /* 0x0000000000045947 */ /* 0x000fea0003800000 */
[----:B------:R3:W5:Y:S02]  /*3310*/  LDG.E.U8 R5, desc[UR16][R30.64] ;  /* 0x000000101e057981 */ /* 0x000764000c1e1100 */
.L_x_38:
[----:B------:R-:W-:Y:S05]  /*3320*/  BSYNC B1 ;  /* 0x0000000000017941 */ /* 0x000fea0003800000 */
.L_x_37:
[----:B-----5:R-:W-:Y:S01]  /*3330*/  LOP3.LUT R5, R5, 0xff, RZ, 0xc0, !PT ;  /* 0x000000ff05057812 */ /* 0x020fe200078ec0ff */
[----:B------:R-:W-:Y:S01]  /*3340*/  BSSY B1, `(.L_x_39) ;  /* 0x000000b000017945 */ /* 0x000fe20003800000 */
[----:B------:R-:W-:Y:S02]  /*3350*/  ISETP.LT.OR P2, PT, R33, 0x2, !P1 ;  /* 0x000000022100780c */ /* 0x000fe40004f41670 */
[----:B------:R-:W-:-:S05]  /*3360*/  F2FP.F16.E4M3.UNPACK_B R5, R5 ;  /* 0x00000005ff05723e */ /* 0x000fca00020006ff */
[----:B------:R-:W-:Y:S01]  /*3370*/  HADD2.F32 R36, -RZ, R5.H0_H0 ;  /* 0x20000005ff247230 */ /* 0x000fe20000004100 */
[----:B------:R-:W-:-:S04]  /*3380*/  PRMT R5, RZ, 0x7610, R5 ;  /* 0x00007610ff057816 */ /* 0x000fc80000000005 */
[----:B------:R-:W-:-:S04]  /*3390*/  FMUL R36, R36, R9 ;  /* 0x0000000924247220 */ /* 0x000fc80000400000 */
[----:B------:R-:W-:-:S05]  /*33a0*/  FFMA R36, R143, R8, R36 ;  /* 0x000000088f247223 */ /* 0x000fca0000000024 */
[----:B------:R-:W-:-:S05]  /*33b0*/  F2FP.SATFINITE.E4M3.F32.PACK_AB_MERGE_C R37, RZ, R36, RZ ;  /* 0x00000024ff25723e */ /* 0x000fca00048070ff */
[----:B------:R4:W-:Y:S01]  /*33c0*/  @!P5 STG.E.U8 desc[UR16][R12.64], R37 ;  /* 0x000000250c00d986 */ /* 0x0009e2000c101110 */
[----:B------:R-:W-:Y:S05]  /*33d0*/  @P2 BRA `(.L_x_40) ;  /* 0x0000000000042947 */ /* 0x000fea0003800000 */
[----:B------:R0:W5:Y:S02]  /*33e0*/  LDG.E.U8 R5, desc[UR16][R30.64+0x1] ;  /* 0x000001101e057981 */ /* 0x000164000c1e1100 */
.L_x_40:
[----:B------:R-:W-:Y:S05]  /*33f0*/  BSYNC B1 ;  /* 0x0000000000017941 */ /* 0x000fea0003800000 */
.L_x_39:
[----:B-----5:R-:W-:Y:S01]  /*3400*/  LOP3.LUT R5, R5, 0xff, RZ, 0xc0, !PT ;  /* 0x000000ff05057812 */ /* 0x020fe200078ec0ff */
[----:B------:R-:W-:Y:S01]  /*3410*/  BSSY B1, `(.L_x_41) ;  /* 0x000000b000017945 */ /* 0x000fe20003800000 */
[----:B------:R-:W-:Y:S02]  /*3420*/  ISETP.LT.OR P4, PT, R33, 0x9, !P0 ;  /* 0x000000092100780c */ /* 0x000fe40004781670 */
[----:B------:R-:W-:-:S05]  /*3430*/  F2FP.F16.E4M3.UNPACK_B R5, R5 ;  /* 0x00000005ff05723e */ /* 0x000fca00020006ff */
[----:B------:R-:W-:-:S05]  /*3440*/  HADD2.F32 R36, -RZ, R5.H0_H0 ;  /* 0x20000005ff247230 */ /* 0x000fca0000004100 */
[----:B------:R-:W-:-:S04]  /*3450*/  FMUL R5, R36, R9 ;  /* 0x0000000924057220 */ /* 0x000fc80000400000 */
[----:B------:R-:W-:-:S05]  /*3460*/  FFMA R5, R138, R8, R5 ;  /* 0x000000088a057223 */ /* 0x000fca0000000005 */
[----:B----4-:R-:W-:Y:S02]  /*3470*/  F2FP.SATFINITE.E4M3.F32.PACK_AB_MERGE_C R37, RZ, R5, RZ ;  /* 0x00000005ff25723e */ /* 0x010fe400048070ff */
[----:B------:R-:W-:-:S03]  /*3480*/  PRMT R5, RZ, 0x7610, R5 ;  /* 0x00007610ff057816 */ /* 0x000fc60000000005 */
[----:B------:R4:W-:Y:S01]  /*3490*/  @!P2 STG.E.U8 desc[UR16][R12.64+0x1], R37 ;  /* 0x000001250c00a986 */ /* 0x0009e2000c101110 */
[----:B------:R-:W-:Y:S05]  /*34a0*/  @P4 BRA `(.L_x_42) ;  /* 0x0000000000044947 */ /* 0x000fea0003800000 */
[----:B------:R0:W5:Y:S02]  /*34b0*/  LDG.E.U8 R5, desc[UR16][R28.64+0x8] ;  /* 0x000008101c057981 */ /* 0x000164000c1e1100 */
.L_x_42:
[----:B------:R-:W-:Y:S05]  /*34c0*/  BSYNC B1 ;  /* 0x0000000000017941 */ /* 0x000fea0003800000 */
.L_x_41:
        /* <DEDUP_REMOVED lines=8> */
[----:B----4-:R-:W-:-:S05]  /*3550*/  F2FP.SATFINITE.E4M3.F32.PACK_AB_MERGE_C R37, RZ, R36, RZ ;  /* 0x00000024ff25723e */ /* 0x010fca00048070ff */
[----:B------:R4:W-:Y:S01]  /*3560*/  @!P4 STG.E.U8 desc[UR16][R14.64+0x8], R37 ;  /* 0x000008250e00c986 */ /* 0x0009e2000c101110 */
[----:B------:R-:W-:Y:S05]  /*3570*/  @P2 BRA `(.L_x_44) ;  /* 0x0000000000042947 */ /* 0x000fea0003800000 */
[----:B------:R0:W5:Y:S02]  /*3580*/  LDG.E.U8 R5, desc[UR16][R28.64+0x9] ;  /* 0x000009101c057981 */ /* 0x000164000c1e1100 */
.L_x_44:
[----:B------:R-:W-:Y:S05]  /*3590*/  BSYNC B1 ;  /* 0x0000000000017941 */ /* 0x000fea0003800000 */
.L_x_43:
        /* <DEDUP_REMOVED lines=12> */
.L_x_46:
[----:B------:R-:W-:Y:S05]  /*3660*/  BSYNC B1 ;  /* 0x0000000000017941 */ /* 0x000fea0003800000 */
.L_x_45:
        /* <DEDUP_REMOVED lines=12> */
.L_x_48:
[----:B------:R-:W-:Y:S05]  /*3730*/  BSYNC B1 ;  /* 0x0000000000017941 */ /* 0x000fea0003800000 */
.L_x_47:
        /* <DEDUP_REMOVED lines=12> */
.L_x_50:
[----:B------:R-:W-:Y:S05]  /*3800*/  BSYNC B1 ;  /* 0x0000000000017941 */ /* 0x000fea0003800000 */
.L_x_49:
        /* <DEDUP_REMOVED lines=12> */
.L_x_52:
[----:B------:R-:W-:Y:S05]  /*38d0*/  BSYNC B1 ;  /* 0x0000000000017941 */ /* 0x000fea0003800000 */
.L_x_51:
        /* <DEDUP_REMOVED lines=12> */
.L_x_54:
[----:B------:R-:W-:Y:S05]  /*39a0*/  BSYNC B1 ;  /* 0x0000000000017941 */ /* 0x000fea0003800000 */
.L_x_53:
        /* <DEDUP_REMOVED lines=12> */
.L_x_56:
[----:B------:R-:W-:Y:S05]  /*3a70*/  BSYNC B1 ;  /* 0x0000000000017941 */ /* 0x000fea0003800000 */
.L_x_55:
        /* <DEDUP_REMOVED lines=12> */
.L_x_58:
[----:B------:R-:W-:Y:S05]  /*3b40*/  BSYNC B1 ;  /* 0x0000000000017941 */ /* 0x000fea0003800000 */
.L_x_57:
        /* <DEDUP_REMOVED lines=12> */
.L_x_60:
[----:B------:R-:W-:Y:S05]  /*3c10*/  BSYNC B1 ;  /* 0x0000000000017941 */ /* 0x000fea0003800000 */
.L_x_59:
        /* <DEDUP_REMOVED lines=12> */
.L_x_62:
[----:B------:R-:W-:Y:S05]  /*3ce0*/  BSYNC B1 ;  /* 0x0000000000017941 */ /* 0x000fea0003800000 */
.L_x_61:
        /* <DEDUP_REMOVED lines=12> */
.L_x_64:
[----:B------:R-:W-:Y:S05]  /*3db0*/  BSYNC B1 ;  /* 0x0000000000017941 */ /* 0x000fea0003800000 */
.L_x_63:
        /* <DEDUP_REMOVED lines=12> */
.L_x_66:
[----:B------:R-:W-:Y:S05]  /*3e80*/  BSYNC B1 ;  /* 0x0000000000017941 */ /* 0x000fea0003800000 */
.L_x_65:
        /* <DEDUP_REMOVED lines=12> */
.L_x_68:
[----:B------:R-:W-:Y:S05]  /*3f50*/  BSYNC B1 ;  /* 0x0000000000017941 */ /* 0x000fea0003800000 */
.L_x_67:
        /* <DEDUP_REMOVED lines=12> */
.L_x_70:
[----:B------:R-:W-:Y:S05]  /*4020*/  BSYNC B1 ;  /* 0x0000000000017941 */ /* 0x000fea0003800000 */
.L_x_69:
        /* <DEDUP_REMOVED lines=12> */
.L_x_72:
[----:B------:R-:W-:Y:S05]  /*40f0*/  BSYNC B1 ;  /* 0x0000000000017941 */ /* 0x000fea0003800000 */
.L_x_71:
        /* <DEDUP_REMOVED lines=12> */
.L_x_74:
[----:B------:R-:W-:Y:S05]  /*41c0*/  BSYNC B1 ;  /* 0x0000000000017941 */ /* 0x000fea0003800000 */
.L_x_73:
        /* <DEDUP_REMOVED lines=12> */
.L_x_76:
[----:B------:R-:W-:Y:S05]  /*4290*/  BSYNC B1 ;  /* 0x0000000000017941 */ /* 0x000fea0003800000 */
.L_x_75:
        /* <DEDUP_REMOVED lines=12> */
.L_x_78:
[----:B------:R-:W-:Y:S05]  /*4360*/  BSYNC B1 ;  /* 0x0000000000017941 */ /* 0x000fea0003800000 */
.L_x_77:
        /* <DEDUP_REMOVED lines=12> */
.L_x_80:
[----:B------:R-:W-:Y:S05]  /*4430*/  BSYNC B1 ;  /* 0x0000000000017941 */ /* 0x000fea0003800000 */
.L_x_79:
        /* <DEDUP_REMOVED lines=12> */
.L_x_82:
[----:B------:R-:W-:Y:S05]  /*4500*/  BSYNC B1 ;  /* 0x0000000000017941 */ /* 0x000fea0003800000 */
.L_x_81:
        /* <DEDUP_REMOVED lines=12> */
.L_x_84:
[----:B------:R-:W-:Y:S05]  /*45d0*/  BSYNC B1 ;  /* 0x0000000000017941 */ /* 0x000fea0003800000 */
.L_x_83:
        /* <DEDUP_REMOVED lines=12> */
.L_x_86:
[----:B------:R-:W-:Y:S05]  /*46a0*/  BSYNC B1 ;  /* 0x0000000000017941 */ /* 0x000fea0003800000 */
.L_x_85:
        /* <DEDUP_REMOVED lines=12> */
.L_x_88:
[----:B------:R-:W-:Y:S05]  /*4770*/  BSYNC B1 ;  /* 0x0000000000017941 */ /* 0x000fea0003800000 */
.L_x_87:
        /* <DEDUP_REMOVED lines=12> */
.L_x_90:
[----:B------:R-:W-:Y:S05]  /*4840*/  BSYNC B1 ;  /* 0x0000000000017941 */ /* 0x000fea0003800000 */
.L_x_89:
        /* <DEDUP_REMOVED lines=12> */
.L_x_92:
[----:B------:R-:W-:Y:S05]  /*4910*/  BSYNC B1 ;  /* 0x0000000000017941 */ /* 0x000fea0003800000 */
.L_x_91:
[----:B-----5:R-:W-:Y:S01]  /*4920*/  LOP3.LUT R5, R5, 0xff, RZ, 0xc0, !PT ;  /* 0x000000ff05057812 */ /* 0x020fe200078ec0ff */
[----:B------:R-:W-:Y:S01]  /*4930*/  BSSY B1, `(.L_x_93) ;  /* 0x000000b000017945 */ /* 0x000fe20003800000 */
[----:B------:R-:W-:Y:S02]  /*4940*/  ISETP.LT.OR P2, PT, R33, 0x39, !P1 ;  /* 0x000000392100780c */ /* 0x000fe40004f41670 */
[----:B------:R-:W-:-:S05]  /*4950*/  F2FP.F16.E4M3.UNPACK_B R5, R5 ;  /* 0x00000005ff05723e */ /* 0x000fca00020006ff */
[----:B0-2---:R-:W-:-:S05]  /*4960*/  HADD2.F32 R28, -RZ, R5.H0_H0 ;  /* 0x20000005ff1c7230 */ /* 0x005fca0000004100 */
[----:B------:R-:W-:-:S04]  /*4970*/  FMUL R5, R28, R9 ;  /* 0x000000091c057220 */ /* 0x000fc80000400000 */
[----:B------:R-:W-:-:S05]  /*4980*/  FFMA R5, R112, R8, R5 ;  /* 0x0000000870057223 */ /* 0x000fca0000000005 */
[----:B------:R-:W-:Y:S02]  /*4990*/  F2FP.SATFINITE.E4M3.F32.PACK_AB_MERGE_C R29, RZ, R5, RZ ;  /* 0x00000005ff1d723e */ /* 0x000fe400048070ff */
[----:B------:R-:W-:-:S03]  /*49a0*/  PRMT R5, RZ, 0x7610, R5 ;  /* 0x00007610ff057816 */ /* 0x000fc60000000005 */
[----:B------:R0:W-:Y:S01]  /*49b0*/  @!P0 STG.E.U8 desc[UR16][R14.64+0x39], R29 ;  /* 0x0000391d0e008986 */ /* 0x0001e2000c101110 */
[----:B------:R-:W-:Y:S05]  /*49c0*/  @P2 BRA `(.L_x_94) ;  /* 0x0000000000042947 */ /* 0x000fea0003800000 */
[----:B------:R2:W5:Y:S02]  /*49d0*/  LDG.E.U8 R5, desc[UR16][R30.64+0x38] ;  /* 0x000038101e057981 */ /* 0x000564000c1e1100 */
.L_x_94:
[----:B------:R-:W-:Y:S05]  /*49e0*/  BSYNC B1 ;  /* 0x0000000000017941 */ /* 0x000fea0003800000 */
.L_x_93:
[----:B-----5:R-:W-:Y:S01]  /*49f0*/  LOP3.LUT R5, R5, 0xff, RZ, 0xc0, !PT ;  /* 0x000000ff05057812 */ /* 0x020fe200078ec0ff */
[----:B------:R-:W-:Y:S01]  /*4a00*/  BSSY B1, `(.L_x_95) ;  /* 0x000000b000017945 */ /* 0x000fe20003800000 */
[----:B------:R-:W-:Y:S02]  /*4a10*/  ISETP.LT.OR P1, PT, R33, 0x3a, !P1 ;  /* 0x0000003a2100780c */ /* 0x000fe40004f21670 */
[----:B------:R-:W-:-:S05]  /*4a20*/  F2FP.F16.E4M3.UNPACK_B R5, R5 ;  /* 0x00000005ff05723e */ /* 0x000fca00020006ff */
[----:B01--4-:R-:W-:Y:S01]  /*4a30*/  HADD2.F32 R14, -RZ, R5.H0_H0 ;  /* 0x20000005ff0e7230 */ /* 0x013fe20000004100 */
[----:B------:R-:W-:-:S04]  /*4a40*/  PRMT R5, RZ, 0x7610, R5 ;  /* 0x00007610ff057816 */ /* 0x000fc80000000005 */
[----:B------:R-:W-:-:S04]  /*4a50*/  FMUL R14, R14, R9 ;  /* 0x000000090e0e7220 */ /* 0x000fc80000400000 */
[----:B------:R-:W-:-:S05]  /*4a60*/  FFMA R14, R115, R8, R14 ;  /* 0x00000008730e7223 */ /* 0x000fca000000000e */
[----:B------:R-:W-:-:S05]  /*4a70*/  F2FP.SATFINITE.E4M3.F32.PACK_AB_MERGE_C R15, RZ, R14, RZ ;  /* 0x0000000eff0f723e */ /* 0x000fca00048070ff */
[----:B------:R0:W-:Y:S01]  /*4a80*/  @!P2 STG.E.U8 desc[UR16][R12.64+0x38], R15 ;  /* 0x0000380f0c00a986 */ /* 0x0001e2000c101110 */
[----:B------:R-:W-:Y:S05]  /*4a90*/  @P1 BRA `(.L_x_96) ;  /* 0x0000000000041947 */ /* 0x000fea0003800000 */
[----:B------:R1:W5:Y:S02]  /*4aa0*/  LDG.E.U8 R5, desc[UR16][R30.64+0x39] ;  /* 0x000039101e057981 */ /* 0x000364000c1e1100 */
.L_x_96:
[----:B------:R-:W-:Y:S05]  /*4ab0*/  BSYNC B1 ;  /* 0x0000000000017941 */ /* 0x000fea0003800000 */
.L_x_95:
[----:B-----5:R-:W-:Y:S01]  /*4ac0*/  LOP3.LUT R5, R5, 0xff, RZ, 0xc0, !PT ;  /* 0x000000ff05057812 */ /* 0x020fe200078ec0ff */
[----:B------:R-:W-:Y:S01]  /*4ad0*/  BSSY B1, `(.L_x_97) ;  /* 0x0000013000017945 */ /* 0x000fe20003800000 */
[----:B------:R-:W-:Y:S02]  /*4ae0*/  IADD3 R29, P0, R35, 0x80, RZ ;  /* 0x00000080231d7810 */ /* 0x000fe40007f1e0ff */
[----:B------:R-:W-:-:S03]  /*4af0*/  F2FP.F16.E4M3.UNPACK_B R5, R5 ;  /* 0x00000005ff05723e */ /* 0x000fc600020006ff */
[----:B0-----:R-:W-:Y:S01]  /*4b00*/  IMAD.X R15, RZ, RZ, R25, P0 ;  /* 0x000000ffff0f7224 */ /* 0x001fe200000e0619 */
        /* <DEDUP_REMOVED lines=9> */
[----:B-123--:R-:W-:Y:S02]  /*4ba0*/  F2FP.SATFINITE.E4M3.F32.PACK_AB_MERGE_C R31, RZ, R5, RZ ;  /* 0x00000005ff1f723e */ /* 0x00efe400048070ff */
[----:B------:R-:W-:Y:S02]  /*4bb0*/  IADD3.X R15, R15, UR11, R29, P2, !PT ;  /* 0x0000000b0f0f7c10 */ /* 0x000fe400097fe41d */
[----:B------:R-:W-:Y:S01]  /*4bc0*/  PRMT R5, RZ, 0x7610, R5 ;  /* 0x00007610ff057816 */ /* 0x000fe20000000005 */
[----:B------:R0:W-:Y:S01]  /*4bd0*/  @!P1 STG.E.U8 desc[UR16][R12.64+0x39], R31 ;  /* 0x0000391f0c009986 */ /* 0x0001e2000c101110 */
[----:B------:R-:W-:Y:S05]  /*4be0*/  @P4 BRA `(.L_x_98) ;  /* 0x0000000000044947 */ /* 0x000fea0003800000 */
[----:B------:R1:W5:Y:S02]  /*4bf0*/  LDG.E.U8 R5, desc[UR16][R14.64] ;  /* 0x000000100e057981 */ /* 0x000364000c1e1100 */
.L_x_98:
[----:B------:R-:W-:Y:S05]  /*4c00*/  BSYNC B1 ;  /* 0x0000000000017941 */ /* 0x000fea0003800000 */
.L_x_97:
[----:B-----5:R-:W-:Y:S01]  /*4c10*/  LOP3.LUT R5, R5, 0xff, RZ, 0xc0, !PT ;  /* 0x000000ff05057812 */ /* 0x020fe200078ec0ff */
[----:B------:R-:W-:Y:S01]  /*4c20*/  BSSY B1, `(.L_x_99) ;  /* 0x000000b000017945 */ /* 0x000fe20003800000 */
[----:B------:R-:W-:Y:S02]  /*4c30*/  ISETP.LT.OR P2, PT, R33, 0x2, !P0 ;  /* 0x000000022100780c */ /* 0x000fe40004741670 */
[----:B------:R-:W-:-:S05]  /*4c40*/  F2FP.F16.E4M3.UNPACK_B R5, R5 ;  /* 0x00000005ff05723e */ /* 0x000fca00020006ff */
[----:B0-----:R-:W-:Y:S01]  /*4c50*/  HADD2.F32 R12, -RZ, R5.H0_H0 ;  /* 0x20000005ff0c7230 */ /* 0x001fe20000004100 */
[----:B------:R-:W-:-:S04]  /*4c60*/  PRMT R5, RZ, 0x7610, R5 ;  /* 0x00007610ff057816 */ /* 0x000fc80000000005 */
[----:B------:R-:W-:-:S04]  /*4c70*/  FMUL R12, R12, R9 ;  /* 0x000000090c0c7220 */ /* 0x000fc80000400000 */
[----:B------:R-:W-:-:S05]  /*4c80*/  FFMA R12, R113, R8, R12 ;  /* 0x00000008710c7223 */ /* 0x000fca000000000c */
[----:B------:R-:W-:-:S05]  /*4c90*/  F2FP.SATFINITE.E4M3.F32.PACK_AB_MERGE_C R13, RZ, R12, RZ ;  /* 0x0000000cff0d723e */ /* 0x000fca00048070ff */
[----:B------:R0:W-:Y:S01]  /*4ca0*/  @!P4 STG.E.U8 desc[UR16][R10.64], R13 ;  /* 0x0000000d0a00c986 */ /* 0x0001e2000c101110 */
[----:B------:R-:W-:Y:S05]  /*4cb0*/  @P2 BRA `(.L_x_100) ;  /* 0x0000000000042947 */ /* 0x000fea0003800000 */
[----:B------:R2:W5:Y:S02]  /*4cc0*/  LDG.E.U8 R5, desc[UR16][R14.64+0x1] ;  /* 0x000001100e057981 */ /* 0x000564000c1e1100 */
.L_x_100:
[----:B------:R-:W-:Y:S05]  /*4cd0*/  BSYNC B1 ;  /* 0x0000000000017941 */ /* 0x000fea0003800000 */
.L_x_99:
[----:B-----5:R-:W-:Y:S01]  /*4ce0*/  LOP3.LUT R5, R5, 0xff, RZ, 0xc0, !PT ;  /* 0x000000ff05057812 */ /* 0x020fe200078ec0ff */
[----:B------:R-:W-:Y:S01]  /*4cf0*/  BSSY B1, `(.L_x_101) ;  /* 0x0000013000017945 */ /* 0x000fe20003800000 */
[----:B------:R-:W-:Y:S02]  /*4d00*/  IADD3 R35, P1, R35, 0x88, RZ ;  /* 0x0000008823237810 */ /* 0x000fe40007f3e0ff */
[----:B------:R-:W-:-:S03]  /*4d10*/  F2FP.F16.E4M3.UNPACK_B R5, R5 ;  /* 0x00000005ff05723e */ /* 0x000fc600020006ff */
[----:B------:R-:W-:Y:S01]  /*4d20*/  IMAD.X R24, RZ, RZ, R25, P1 ;  /* 0x000000ffff187224 */ /* 0x000fe200008e0619 */
[----:B------:R-:W-:Y:S01]  /*4d30*/  ISETP.GE.AND P1, PT, R34, 0x89, PT ;  /* 0x000000892200780c */ /* 0x000fe20003f26270 */
[----:B------:R-:W-:Y:S02]  /*4d40*/  HADD2.F32 R12, -RZ, R5.H0_H0 ;  /* 0x20000005ff0c7230 */ /* 0x000fe40000004100 */
[----:B------:R-:W-:Y:S01]  /*4d50*/  IMAD R24, R24, UR6, RZ ;  /* 0x0000000618187c24 */ /* 0x000fe2000f8e02ff */
[----:B------:R-:W-:Y:S01]  /*4d60*/  ISETP.LT.OR P5, PT, R33, 0x1, !P1 ;  /* 0x000000012100780c */ /* 0x000fe20004fa1670 */
[----:B------:R-:W-:-:S04]  /*4d70*/  IMAD.WIDE.U32 R26, R35, UR6, R26 ;  /* 0x00000006231a7c25 */ /* 0x000fc8000f8e001a */
[----:B------:R-:W-:Y:S01]  /*4d80*/  FMUL R5, R12, R9 ;  /* 0x000000090c057220 */ /* 0x000fe20000400000 */
[----:B------:R-:W-:-:S03]  /*4d90*/  IMAD R35, R35, UR7, R24 ;  /* 0x0000000723237c24 */ /* 0x000fc6000f8e0218 */
[----:B------:R-:W-:Y:S01]  /*4da0*/  FFMA R5, R108, R8, R5 ;  /* 0x000000086c057223 */ /* 0x000fe20000000005 */
[----:B------:R-:W-:-:S04]  /*4db0*/  IADD3 R12, P4, R26, UR10, RZ ;  /* 0x0000000a1a0c7c10 */ /* 0x000fc8000ff9e0ff */
[----:B------:R-:W-:Y:S02]  /*4dc0*/  F2FP.SATFINITE.E4M3.F32.PACK_AB_MERGE_C R25, RZ, R5, RZ ;  /* 0x00000005ff19723e */ /* 0x000fe400048070ff */
[----:B0-----:R-:W-:Y:S02]  /*4dd0*/  IADD3.X R13, R27, UR11, R35, P4, !PT ;  /* 0x0000000b1b0d7c10 */ /* 0x001fe4000a7fe423 */
[----:B------:R-:W-:Y:S01]  /*4de0*/  PRMT R5, RZ, 0x7610, R5 ;  /* 0x00007610ff057816 */ /* 0x000fe20000000005 */
[----:B------:R0:W-:Y:S01]  /*4df0*/  @!P2 STG.E.U8 desc[UR16][R10.64+0x1], R25 ;  /* 0x000001190a00a986 */ /* 0x0001e2000c101110 */
[----:B------:R-:W-:Y:S05]  /*4e00*/  @P5 BRA `(.L_x_102) ;  /* 0x0000000000045947 */ /* 0x000fea0003800000 */
[----:B------:R3:W5:Y:S02]  /*4e10*/  LDG.E.U8 R5, desc[UR16][R12.64] ;  /* 0x000000100c057981 */ /* 0x000764000c1e1100 */
.L_x_102:
[----:B------:R-:W-:Y:S05]  /*4e20*/  BSYNC B1 ;  /* 0x0000000000017941 */ /* 0x000fea0003800000 */
.L_x_101:
        /* <DEDUP_REMOVED lines=8> */
[----:B0-----:R-:W-:-:S05]  /*4eb0*/  F2FP.SATFINITE.E4M3.F32.PACK_AB_MERGE_C R25, RZ, R24, RZ ;  /* 0x00000018ff19723e */ /* 0x001fca00048070ff */
[----:B------:R0:W-:Y:S01]  /*4ec0*/  @!P5 STG.E.U8 desc[UR16][R6.64], R25 ;  /* 0x000000190600d986 */ /* 0x0001e2000c101110 */
[----:B------:R-:W-:Y:S05]  /*4ed0*/  @P2 BRA `(.L_x_104) ;  /* 0x0000000000042947 */ /* 0x000fea0003800000 */
[----:B------:R4:W5:Y:S02]  /*4ee0*/  LDG.E.U8 R5, desc[UR16][R12.64+0x1] ;  /* 0x000001100c057981 */ /* 0x000964000c1e1100 */
.L_x_104:
[----:B------:R-:W-:Y:S05]  /*4ef0*/  BSYNC B1 ;  /* 0x0000000000017941 */ /* 0x000fea0003800000 */
.L_x_103:
[----:B-----5:R-:W-:Y:S01]  /*4f00*/  LOP3.LUT R5, R5, 0xff, RZ, 0xc0, !PT ;  /* 0x000000ff05057812 */ /* 0x020fe200078ec0ff */
[----:B------:R-:W-:Y:S01]  /*4f10*/  BSSY B1, `(.L_x_105) ;  /* 0x000000b000017945 */ /* 0x000fe20003800000 */
[----:B------:R-:W-:Y:S02]  /*4f20*/  ISETP.LT.OR P4, PT, R33, 0x9, !P0 ;  /* 0x000000092100780c */ /* 0x000fe40004781670 */
[----:B------:R-:W-:-:S05]  /*4f30*/  F2FP.F16.E4M3.UNPACK_B R5, R5 ;  /* 0x00000005ff05723e */ /* 0x000fca00020006ff */
[----:B------:R-:W-:-:S05]  /*4f40*/  HADD2.F32 R24, -RZ, R5.H0_H0 ;  /* 0x20000005ff187230 */ /* 0x000fca0000004100 */
[----:B------:R-:W-:-:S04]  /*4f50*/  FMUL R5, R24, R9 ;  /* 0x0000000918057220 */ /* 0x000fc80000400000 */
[----:B------:R-:W-:-:S05]  /*4f60*/  FFMA R5, R106, R8, R5 ;  /* 0x000000086a057223 */ /* 0x000fca0000000005 */
[----:B0-----:R-:W-:Y:S02]  /*4f70*/  F2FP.SATFINITE.E4M3.F32.PACK_AB_MERGE_C R25, RZ, R5, RZ ;  /* 0x00000005ff19723e */ /* 0x001fe400048070ff */
[----:B------:R-:W-:-:S03]  /*4f80*/  PRMT R5, RZ, 0x7610, R5 ;  /* 0x00007610ff057816 */ /* 0x000fc60000000005 */
[----:B------:R0:W-:Y:S01]  /*4f90*/  @!P2 STG.E.U8 desc[UR16][R6.64+0x1], R25 ;  /* 0x000001190600a986 */ /* 0x0001e2000c101110 */
[----:B------:R-:W-:Y:S05]  /*4fa0*/  @P4 BRA `(.L_x_106) ;  /* 0x0000000000044947 */ /* 0x000fea0003800000 */
[----:B------:R0:W5:Y:S02]  /*4fb0*/  LDG.E.U8 R5, desc[UR16][R14.64+0x8] ;  /* 0x000008100e057981 */ /* 0x000164000c1e1100 */
.L_x_106:
[----:B------:R-:W-:Y:S05]  /*4fc0*/  BSYNC B1 ;  /* 0x0000000000017941 */ /* 0x000fea0003800000 */
.L_x_105:
        /* <DEDUP_REMOVED lines=12> */
.L_x_108:
[----:B------:R-:W-:Y:S05]  /*5090*/  BSYNC B1 ;  /* 0x0000000000017941 */ /* 0x000fea0003800000 */
.L_x_107:
        /* <DEDUP_REMOVED lines=12> */
.L_x_110:
[----:B------:R-:W-:Y:S05]  /*5160*/  BSYNC B1 ;  /* 0x0000000000017941 */ /* 0x000fea0003800000 */
.L_x_109:
        /* <DEDUP_REMOVED lines=12> */
.L_x_112:
[----:B------:R-:W-:Y:S05]  /*5230*/  BSYNC B1 ;  /* 0x0000000000017941 */ /* 0x000fea0003800000 */
.L_x_111:
        /* <DEDUP_REMOVED lines=12> */
.L_x_114:
[----:B------:R-:W-:Y:S05]  /*5300*/  BSYNC B1 ;  /* 0x0000000000017941 */ /* 0x000fea0003800000 */
.L_x_113:
        /* <DEDUP_REMOVED lines=12> */
.L_x_116:
[----:B------:R-:W-:Y:S05]  /*53d0*/  BSYNC B1 ;  /* 0x0000000000017941 */ /* 0x000fea0003800000 */
.L_x_115:
        /* <DEDUP_REMOVED lines=12> */
.L_x_118:
[----:B------:R-:W-:Y:S05]  /*54a0*/  BSYNC B1 ;  /* 0x0000000000017941 */ /* 0x000fea0003800000 */
.L_x_117:
        /* <DEDUP_REMOVED lines=12> */
.L_x_120:
[----:B------:R-:W-:Y:S05]  /*5570*/  BSYNC B1 ;  /* 0x0000000000017941 */ /* 0x000fea0003800000 */
.L_x_119:
        /* <DEDUP_REMOVED lines=12> */
.L_x_122:
[----:B------:R-:W-:Y:S05]  /*5640*/  BSYNC B1 ;  /* 0x0000000000017941 */ /* 0x000fea0003800000 */
.L_x_121:
        /* <DEDUP_REMOVED lines=12> */
.L_x_124:
[----:B------:R-:W-:Y:S05]  /*5710*/  BSYNC B1 ;  /* 0x0000000000017941 */ /* 0x000fea0003800000 */
.L_x_123:
        /* <DEDUP_REMOVED lines=12> */
.L_x_126:
[----:B------:R-:W-:Y:S05]  /*57e0*/  BSYNC B1 ;  /* 0x0000000000017941 */ /* 0x000fea0003800000 */
.L_x_125:
        /* <DEDUP_REMOVED lines=12> */
.L_x_128:
[----:B------:R-:W-:Y:S05]  /*58b0*/  BSYNC B1 ;  /* 0x0000000000017941 */ /* 0x000fea0003800000 */
.L_x_127:
        /* <DEDUP_REMOVED lines=12> */
.L_x_130:
[----:B------:R-:W-:Y:S05]  /*5980*/  BSYNC B1 ;  /* 0x0000000000017941 */ /* 0x000fea0003800000 */
.L_x_129:
        /* <DEDUP_REMOVED lines=12> */
.L_x_132:
[----:B------:R-:W-:Y:S05]  /*5a50*/  BSYNC B1 ;  /* 0x0000000000017941 */ /* 0x000fea0003800000 */
.L_x_131:
        /* <DEDUP_REMOVED lines=12> */
.L_x_134:
[----:B------:R-:W-:Y:S05]  /*5b20*/  BSYNC B1 ;  /* 0x0000000000017941 */ /* 0x000fea0003800000 */
.L_x_133:
        /* <DEDUP_REMOVED lines=12> */
.L_x_136:
[----:B------:R-:W-:Y:S05]  /*5bf0*/  BSYNC B1 ;  /* 0x0000000000017941 */ /* 0x000fea0003800000 */
.L_x_135:
        /* <DEDUP_REMOVED lines=12> */
.L_x_138:
[----:B------:R-:W-:Y:S05]  /*5cc0*/  BSYNC B1 ;  /* 0x0000000000017941 */ /* 0x000fea0003800000 */
.L_x_137:
        /* <DEDUP_REMOVED lines=12> */
.L_x_140:
[----:B------:R-:W-:Y:S05]  /*5d90*/  BSYNC B1 ;  /* 0x0000000000017941 */ /* 0x000fea0003800000 */
.L_x_139:
        /* <DEDUP_REMOVED lines=12> */
.L_x_142:
[----:B------:R-:W-:Y:S05]  /*5e60*/  BSYNC B1 ;  /* 0x0000000000017941 */ /* 0x000fea0003800000 */
.L_x_141:
        /* <DEDUP_REMOVED lines=12> */
.L_x_144:
[----:B------:R-:W-:Y:S05]  /*5f30*/  BSYNC B1 ;  /* 0x0000000000017941 */ /* 0x000fea0003800000 */
.L_x_143:
        /* <DEDUP_REMOVED lines=12> */
.L_x_146:
[----:B------:R-:W-:Y:S05]  /*6000*/  BSYNC B1 ;  /* 0x0000000000017941 */ /* 0x000fea0003800000 */
.L_x_145:
        /* <DEDUP_REMOVED lines=12> */
.L_x_148:
[----:B------:R-:W-:Y:S05]  /*60d0*/  BSYNC B1 ;  /* 0x0000000000017941 */ /* 0x000fea0003800000 */
.L_x_147:
        /* <DEDUP_REMOVED lines=12> */
.L_x_150:
[----:B------:R-:W-:Y:S05]  /*61a0*/  BSYNC B1 ;  /* 0x0000000000017941 */ /* 0x000fea0003800000 */
.L_x_149:
        /* <DEDUP_REMOVED lines=12> */
.L_x_152:
[----:B------:R-:W-:Y:S05]  /*6270*/  BSYNC B1 ;  /* 0x0000000000017941 */ /* 0x000fea0003800000 */
.L_x_151:
        /* <DEDUP_REMOVED lines=12> */
.L_x_154:
[----:B------:R-:W-:Y:S05]  /*6340*/  BSYNC B1 ;  /* 0x0000000000017941 */ /* 0x000fea0003800000 */
.L_x_153:
        /* <DEDUP_REMOVED lines=12> */
.L_x_156:
[----:B------:R-:W-:Y:S05]  /*6410*/  BSYNC B1 ;  /* 0x0000000000017941 */ /* 0x000fea0003800000 */
.L_x_155:
[----:B-----5:R-:W-:Y:S01]  /*6420*/  LOP3.LUT R5, R5, 0xff, RZ, 0xc0, !PT ;  /* 0x000000ff05057812 */ /* 0x020fe200078ec0ff */
[----:B------:R-:W-:Y:S01]  /*6430*/  BSSY B1, `(.L_x_157) ;  /* 0x000000b000017945 */ /* 0x000fe20003800000 */
[----:B------:R-:W-:Y:S02]  /*6440*/  ISETP.LT.OR P2, PT, R33, 0x39, !P1 ;  /* 0x000000392100780c */ /* 0x000fe40004f41670 */
[----:B------:R-:W-:-:S05]  /*6450*/  F2FP.F16.E4M3.UNPACK_B R5, R5 ;  /* 0x00000005ff05723e */ /* 0x000fca00020006ff */
[----:B012---:R-:W-:-:S05]  /*6460*/  HADD2.F32 R14, -RZ, R5.H0_H0 ;  /* 0x20000005ff0e7230 */ /* 0x007fca0000004100 */
[----:B------:R-:W-:-:S04]  /*6470*/  FMUL R5, R14, R9 ;  /* 0x000000090e057220 */ /* 0x000fc80000400000 */
[----:B------:R-:W-:-:S05]  /*6480*/  FFMA R5, R16, R8, R5 ;  /* 0x0000000810057223 */ /* 0x000fca0000000005 */
[----:B------:R-:W-:Y:S02]  /*6490*/  F2FP.SATFINITE.E4M3.F32.PACK_AB_MERGE_C R15, RZ, R5, RZ ;  /* 0x00000005ff0f723e */ /* 0x000fe400048070ff */
[----:B------:R-:W-:-:S03]  /*64a0*/  PRMT R5, RZ, 0x7610, R5 ;  /* 0x00007610ff057816 */ /* 0x000fc60000000005 */
[----:B------:R0:W-:Y:S01]  /*64b0*/  @!P0 STG.E.U8 desc[UR16][R10.64+0x39], R15 ;  /* 0x0000390f0a008986 */ /* 0x0001e2000c101110 */
[----:B------:R-:W-:Y:S05]  /*64c0*/  @P2 BRA `(.L_x_158) ;  /* 0x0000000000042947 */ /* 0x000fea0003800000 */
[----:B------:R1:W5:Y:S02]  /*64d0*/  LDG.E.U8 R5, desc[UR16][R12.64+0x38] ;  /* 0x000038100c057981 */ /* 0x000364000c1e1100 */
.L_x_158:
[----:B------:R-:W-:Y:S05]  /*64e0*/  BSYNC B1 ;  /* 0x0000000000017941 */ /* 0x000fea0003800000 */
.L_x_157:
        /* <DEDUP_REMOVED lines=12> */
.L_x_160:
[----:B------:R-:W-:Y:S05]  /*65b0*/  BSYNC B1 ;  /* 0x0000000000017941 */ /* 0x000fea0003800000 */
.L_x_159:
[----:B------:R-:W-:Y:S05]  /*65c0*/  @P1 BRA `(.L_x_161) ;  /* 0x0000001000301947 */ /* 0x000fea0003800000 */
[----:B-----5:R-:W-:-:S04]  /*65d0*/  LOP3.LUT R5, R5, 0xff, RZ, 0xc0, !PT ;  /* 0x000000ff05057812 */ /* 0x020fc800078ec0ff */
[----:B------:R-:W-:-:S05]  /*65e0*/  F2FP.F16.E4M3.UNPACK_B R5, R5 ;  /* 0x00000005ff05723e */ /* 0x000fca00020006ff */
[----:B------:R-:W-:-:S05]  /*65f0*/  HADD2.F32 R10, -RZ, R5.H0_H0 ;  /* 0x20000005ff0a7230 */ /* 0x000fca0000004100 */
[----:B------:R-:W-:-:S04]  /*6600*/  FMUL R5, R10, R9 ;  /* 0x000000090a057220 */ /* 0x000fc80000400000 */
[----:B------:R-:W-:-:S05]  /*6610*/  FFMA R5, R18, R8, R5 ;  /* 0x0000000812057223 */ /* 0x000fca0000000005 */
[----:B------:R-:W-:-:S05]  /*6620*/  F2FP.SATFINITE.E4M3.F32.PACK_AB_MERGE_C R5, RZ, R5, RZ ;  /* 0x00000005ff05723e */ /* 0x000fca00048070ff */
[----:B------:R0:W-:Y:S01]  /*6630*/  STG.E.U8 desc[UR16][R6.64+0x39], R5 ;  /* 0x0000390506007986 */ /* 0x0001e2000c101110 */
[----:B------:R-:W-:Y:S05]  /*6640*/  BRA `(.L_x_161) ;  /* 0x0000001000107947 */ /* 0x000fea0003800000 */
.L_x_32:
[C---:B------:R-:W-:Y:S01]  /*6650*/  ISETP.GE.AND P0, PT, R34.reuse, 0x1, PT ;  /* 0x000000012200780c */ /* 0x040fe20003f06270 */
[-C--:B--2---:R-:W-:Y:S01]  /*6660*/  FMUL R145, R145, R8.reuse ;  /* 0x0000000891917220 */ /* 0x084fe20000400000 */
[----:B------:R-:W-:Y:S01]  /*6670*/  ISETP.GE.AND P2, PT, R34, 0x9, PT ;  /* 0x000000092200780c */ /* 0x000fe20003f46270 */
[-C--:B------:R-:W-:Y:S01]  /*6680*/  FMUL R140, R140, R8.reuse ;  /* 0x000000088c8c7220 */ /* 0x080fe20000400000 */
[----:B------:R-:W-:Y:S01]  /*6690*/  ISETP.LT.OR P1, PT, R33, 0x1, !P0 ;  /* 0x000000012100780c */ /* 0x000fe20004721670 */
[-C--:B------:R-:W-:Y:S01]  /*66a0*/  FMUL R143, R143, R8.reuse ;  /* 0x000000088f8f7220 */ /* 0x080fe20000400000 */
[----:B------:R-:W-:Y:S01]  /*66b0*/  F2FP.SATFINITE.E4M3.F32.PACK_AB_MERGE_C R145, RZ, R145, RZ ;  /* 0x00000091ff91723e */ /* 0x000fe200048070ff */
[-C--:B------:R-:W-:Y:S01]  /*66c0*/  FMUL R138, R138, R8.reuse ;  /* 0x000000088a8a7220 */ /* 0x080fe20000400000 */
[----:B------:R-:W-:Y:S01]  /*66d0*/  ISETP.LT.OR P4, PT, R33, 0x2, !P0 ;  /* 0x000000022100780c */ /* 0x000fe20004781670 */
[-C--:B------:R-:W-:Y:S01]  /*66e0*/  FMUL R141, R141, R8.reuse ;  /* 0x000000088d8d7220 */ /* 0x080fe20000400000 */
[C---:B------:R-:W-:Y:S01]  /*66f0*/  ISETP.LT.OR P5, PT, R33.reuse, 0x1, !P2 ;  /* 0x000000012100780c */ /* 0x040fe200057a1670 */
[-C--:B------:R-:W-:Y:S01]  /*6700*/  FMUL R136, R136, R8.reuse ;  /* 0x0000000888887220 */ /* 0x080fe20000400000 */
[----:B------:R-:W-:Y:S01]  /*6710*/  ISETP.LT.OR P6, PT, R33, 0x2, !P2 ;  /* 0x000000022100780c */ /* 0x000fe200057c1670 */
[----:B------:R-:W-:Y:S01]  /*6720*/  FMUL R139, R139, R8 ;  /* 0x000000088b8b7220 */ /* 0x000fe20000400000 */
[----:B------:R-:W-:Y:S01]  /*6730*/  F2FP.SATFINITE.E4M3.F32.PACK_AB_MERGE_C R5, RZ, R140, RZ ;  /* 0x0000008cff05723e */ /* 0x000fe200048070ff */
[-C--:B------:R-:W-:Y:S01]  /*6740*/  FMUL R134, R134, R8.reuse ;  /* 0x0000000886867220 */ /* 0x080fe20000400000 */
[----:B------:R-:W-:Y:S01]  /*6750*/  F2FP.SATFINITE.E4M3.F32.PACK_AB_MERGE_C R143, RZ, R143, RZ ;  /* 0x0000008fff8f723e */ /* 0x000fe200048070ff */
[----:B------:R-:W-:Y:S01]  /*6760*/  @!P1 STG.E.U8 desc[UR16][R14.64], R145 ;  /* 0x000000910e009986 */ /* 0x000fe2000c101110 */
[----:B------:R-:W-:Y:S01]  /*6770*/  ISETP.LT.OR P1, PT, R33, 0x9, !P0 ;  /* 0x000000092100780c */ /* 0x000fe20004721670 */
[----:B------:R-:W-:Y:S01]  /*6780*/  FMUL R137, R137, R8 ;  /* 0x0000000889897220 */ /* 0x000fe20000400000 */
[----:B------:R-:W-:Y:S01]  /*6790*/  F2FP.SATFINITE.E4M3.F32.PACK_AB_MERGE_C R25, RZ, R138, RZ ;  /* 0x0000008aff19723e */ /* 0x000fe200048070ff */
[----:B------:R0:W-:Y:S01]  /*67a0*/  @!P4 STG.E.U8 desc[UR16][R14.64+0x1], R5 ;  /* 0x000001050e00c986 */ /* 0x0001e2000c101110 */
[----:B------:R-:W-:Y:S01]  /*67b0*/  F2FP.SATFINITE.E4M3.F32.PACK_AB_MERGE_C R141, RZ, R141, RZ ;  /* 0x0000008dff8d723e */ /* 0x000fe200048070ff */
[-C--:B------:R-:W-:Y:S01]  /*67c0*/  FMUL R132, R132, R8.reuse ;  /* 0x0000000884847220 */ /* 0x080fe20000400000 */
[C---:B------:R-:W-:Y:S01]  /*67d0*/  ISETP.LT.OR P4, PT, R33.reuse, 0xa, !P0 ;  /* 0x0000000a2100780c */ /* 0x040fe20004781670 */
[----:B------:R-:W-:Y:S01]  /*67e0*/  @!P5 STG.E.U8 desc[UR16][R12.64], R143 ;  /* 0x0000008f0c00d986 */ /* 0x000fe2000c101110 */
[----:B------:R-:W-:Y:S01]  /*67f0*/  ISETP.LT.OR P5, PT, R33, 0x9, !P2 ;  /* 0x000000092100780c */ /* 0x000fe200057a1670 */
[-C--:B------:R-:W-:Y:S01]  /*6800*/  FMUL R135, R135, R8.reuse ;  /* 0x0000000887877220 */ /* 0x080fe20000400000 */
[----:B------:R-:W-:Y:S01]  /*6810*/  F2FP.SATFINITE.E4M3.F32.PACK_AB_MERGE_C R139, RZ, R139, RZ ;  /* 0x0000008bff8b723e */ /* 0x000fe200048070ff */
[----:B------:R1:W-:Y:S01]  /*6820*/  @!P6 STG.E.U8 desc[UR16][R12.64+0x1], R25 ;  /* 0x000001190c00e986 */ /* 0x0003e2000c101110 */
[C---:B------:R-:W-:Y:S01]  /*6830*/  ISETP.LT.OR P6, PT, R33.reuse, 0xa, !P2 ;  /* 0x0000000a2100780c */ /* 0x040fe200057c1670 */
[-C--:B------:R-:W-:Y:S01]  /*6840*/  FMUL R130, R130, R8.reuse ;  /* 0x0000000882827220 */ /* 0x080fe20000400000 */
[----:B------:R-:W-:Y:S01]  /*6850*/  F2FP.SATFINITE.E4M3.F32.PACK_AB_MERGE_C R137, RZ, R137, RZ ;  /* 0x00000089ff89723e */ /* 0x000fe200048070ff */
[----:B------:R-:W-:Y:S01]  /*6860*/  @!P1 STG.E.U8 desc[UR16][R14.64+0x8], R141 ;  /* 0x0000088d0e009986 */ /* 0x000fe2000c101110 */
[----:B------:R-:W-:Y:S01]  /*6870*/  ISETP.LT.OR P1, PT, R33, 0x11, !P0 ;  /* 0x000000112100780c */ /* 0x000fe20004721670 */
[----:B------:R-:W-:Y:S01]  /*6880*/  FMUL R133, R133, R8 ;  /* 0x0000000885857220 */ /* 0x000fe20000400000 */
[----:B0-----:R-:W-:Y:S01]  /*6890*/  F2FP.SATFINITE.E4M3.F32.PACK_AB_MERGE_C R5, RZ, R136, RZ ;  /* 0x00000088ff05723e */ /* 0x001fe200048070ff */
[-C--:B------:R-:W-:Y:S01]  /*68a0*/  FMUL R128, R128, R8.reuse ;  /* 0x0000000880807220 */ /* 0x080fe20000400000 */
[----:B------:R-:W-:Y:S01]  /*68b0*/  F2FP.SATFINITE.E4M3.F32.PACK_AB_MERGE_C R135, RZ, R135, RZ ;  /* 0x00000087ff87723e */ /* 0x000fe200048070ff */
[----:B------:R-:W-:Y:S01]  /*68c0*/  FMUL R131, R131, R8 ;  /* 0x0000000883837220 */ /* 0x000fe20000400000 */
[----:B------:R-:W-:Y:S01]  /*68d0*/  F2FP.SATFINITE.E4M3.F32.PACK_AB_MERGE_C R133, RZ, R133, RZ ;  /* 0x00000085ff85723e */ /* 0x000fe200048070ff */
[----:B------:R0:W-:Y:S01]  /*68e0*/  @!P4 STG.E.U8 desc[UR16][R14.64+0x9], R5 ;  /* 0x000009050e00c986 */ /* 0x0001e2000c101110 */
[----:B-1----:R-:W-:Y:S01]  /*68f0*/  F2FP.SATFINITE.E4M3.F32.PACK_AB_MERGE_C R25, RZ, R134, RZ ;  /* 0x00000086ff19723e */ /* 0x002fe200048070ff */
        /* <DEDUP_REMOVED lines=15> */
[-C--:B------:R-:W-:Y:S01]  /*69f0*/  FMUL R125, R125, R8.reuse ;  /* 0x000000087d7d7220 */ /* 0x080fe20000400000 */
[----:B------:R-:W-:Y:S01]  /*6a00*/  FMUL R120, R120, R8 ;  /* 0x0000000878787220 */ /* 0x000fe20000400000 */
[----:B------:R-:W-:Y:S01]  /*6a10*/  F2FP.SATFINITE.E4M3.F32.PACK_AB_MERGE_C R127, RZ, R127, RZ ;  /* 0x0000007fff7f723e */ /* 0x000fe200048070ff */
[----:B------:R0:W-:Y:S01]  /*6a20*/  @!P4 STG.E.U8 desc[UR16][R14.64+0x11], R5 ;  /* 0x000011050e00c986 */ /* 0x0001e2000c101110 */
[----:B-1----:R-:W-:Y:S01]  /*6a30*/  F2FP.SATFINITE.E4M3.F32.PACK_AB_MERGE_C R25, RZ, R130, RZ ;  /* 0x00000082ff19723e */ /* 0x002fe200048070ff */
[-C--:B------:R-:W-:Y:S01]  /*6a40*/  FMUL R123, R123, R8.reuse ;  /* 0x000000087b7b7220 */ /* 0x080fe20000400000 */
[C---:B------:R-:W-:Y:S01]  /*6a50*/  ISETP.LT.OR P4, PT, R33.reuse, 0x1a, !P0 ;  /* 0x0000001a2100780c */ /* 0x040fe20004781670 */
[----:B------:R-:W-:Y:S01]  /*6a60*/  @!P5 STG.E.U8 desc[UR16][R12.64+0x10], R135 ;  /* 0x000010870c00d986 */ /* 0x000fe2000c101110 */
[C---:B------:R-:W-:Y:S01]  /*6a70*/  ISETP.LT.OR P5, PT, R33.reuse, 0x19, !P2 ;  /* 0x000000192100780c */ /* 0x040fe200057a1670 */
[-C--:B------:R-:W-:Y:S01]  /*6a80*/  FMUL R118, R118, R8.reuse ;  /* 0x0000000876767220 */ /* 0x080fe20000400000 */
[----:B------:R-:W-:Y:S01]  /*6a90*/  F2FP.SATFINITE.E4M3.F32.PACK_AB_MERGE_C R125, RZ, R125, RZ ;  /* 0x0000007dff7d723e */ /* 0x000fe200048070ff */
[----:B------:R1:W-:Y:S01]  /*6aa0*/  @!P6 STG.E.U8 desc[UR16][R12.64+0x11], R25 ;  /* 0x000011190c00e986 */ /* 0x0003e2000c101110 */
[----:B------:R-:W-:Y:S01]  /*6ab0*/  ISETP.LT.OR P6, PT, R33, 0x1a, !P2 ;  /* 0x0000001a2100780c */ /* 0x000fe200057c1670 */
        /* <DEDUP_REMOVED lines=8> */
[-C--:B------:R-:W-:Y:S01]  /*6b40*/  FMUL R114, R114, R8.reuse ;  /* 0x0000000872727220 */ /* 0x080fe20000400000 */
[----:B------:R-:W-:Y:S01]  /*6b50*/  FMUL R112, R112, R8 ;  /* 0x0000000870707220 */ /* 0x000fe20000400000 */
[----:B-1----:R-:W-:Y:S01]  /*6b60*/  F2FP.SATFINITE.E4M3.F32.PACK_AB_MERGE_C R25, RZ, R126, RZ ;  /* 0x0000007eff19723e */ /* 0x002fe200048070ff */
[----:B------:R0:W-:Y:S01]  /*6b70*/  @!P4 STG.E.U8 desc[UR16][R14.64+0x19], R5 ;  /* 0x000019050e00c986 */ /* 0x0001e2000c101110 */
[----:B------:R-:W-:Y:S01]  /*6b80*/  ISETP.LT.OR P4, PT, R33, 0x22, !P0 ;  /* 0x000000222100780c */ /* 0x000fe20004781670 */
[-C--:B------:R-:W-:Y:S01]  /*6b90*/  FMUL R117, R117, R8.reuse ;  /* 0x0000000875757220 */ /* 0x080fe20000400000 */
[----:B------:R-:W-:Y:S01]  /*6ba0*/  F2FP.SATFINITE.E4M3.F32.PACK_AB_MERGE_C R119, RZ, R119, RZ ;  /* 0x00000077ff77723e */ /* 0x000fe200048070ff */
[----:B------:R-:W-:Y:S01]  /*6bb0*/  @!P5 STG.E.U8 desc[UR16][R12.64+0x18], R131 ;  /* 0x000018830c00d986 */ /* 0x000fe2000c101110 */
[----:B------:R-:W-:Y:S01]  /*6bc0*/  ISETP.LT.OR P5, PT, R33, 0x21, !P2 ;  /* 0x000000212100780c */ /* 0x000fe200057a1670 */
[----:B------:R-:W-:Y:S01]  /*6bd0*/  FMUL R115, R115, R8 ;  /* 0x0000000873737220 */ /* 0x000fe20000400000 */
[----:B------:R-:W-:Y:S01]  /*6be0*/  F2FP.SATFINITE.E4M3.F32.PACK_AB_MERGE_C R27, RZ, R112, RZ ;  /* 0x00000070ff1b723e */ /* 0x000fe200048070ff */
[----:B------:R1:W-:Y:S01]  /*6bf0*/  @!P6 STG.E.U8 desc[UR16][R12.64+0x19], R25 ;  /* 0x000019190c00e986 */ /* 0x0003e2000c101110 */
[----:B------:R-:W-:Y:S01]  /*6c00*/  ISETP.LT.OR P6, PT, R33, 0x22, !P2 ;  /* 0x000000222100780c */ /* 0x000fe200057c1670 */
[-C--:B------:R-:W-:Y:S01]  /*6c10*/  FMUL R110, R110, R8.reuse ;  /* 0x000000086e6e7220 */ /* 0x080fe20000400000 */
[-C--:B------:R-:W-:Y:S01]  /*6c20*/  FMUL R113, R113, R8.reuse ;  /* 0x0000000871717220 */ /* 0x080fe20000400000 */
        /* <DEDUP_REMOVED lines=39> */
[-C--:B------:R-:W-:Y:S01]  /*6ea0*/  FMUL R101, R101, R8.reuse ;  /* 0x0000000865657220 */ /* 0x080fe20000400000 */
[----:B------:R-:W-:Y:S01]  /*6eb0*/  @!P1 STG.E.U8 desc[UR16][R14.64+0x30], R121 ;  /* 0x000030790e009986 */ /* 0x000fe2000c101110 */
[----:B------:R-:W-:Y:S01]  /*6ec0*/  ISETP.LT.OR P1, PT, R33, 0x39, !P0 ;  /* 0x000000392100780c */ /* 0x000fe20004721670 */
[-C--:B------:R-:W-:Y:S01]  /*6ed0*/  FMUL R99, R99, R8.reuse ;  /* 0x0000000863637220 */ /* 0x080fe20000400000 */
[----:B------:R-:W-:Y:S01]  /*6ee0*/  ISETP.LT.OR P0, PT, R33, 0x3a, !P0 ;  /* 0x0000003a2100780c */ /* 0x000fe20004701670 */
[----:B------:R-:W-:Y:S01]  /*6ef0*/  FMUL R94, R94, R8 ;  /* 0x000000085e5e7220 */ /* 0x000fe20000400000 */
[----:B0-----:R-:W-:Y:S01]  /*6f00*/  F2FP.SATFINITE.E4M3.F32.PACK_AB_MERGE_C R5, RZ, R116, RZ ;  /* 0x00000074ff05723e */ /* 0x001fe200048070ff */
[-C--:B------:R-:W-:Y:S01]  /*6f10*/  FMUL R92, R92, R8.reuse ;  /* 0x000000085c5c7220 */ /* 0x080fe20000400000 */
[----:B------:R-:W-:Y:S01]  /*6f20*/  F2FP.SATFINITE.E4M3.F32.PACK_AB_MERGE_C R103, RZ, R103, RZ ;  /* 0x00000067ff67723e */ /* 0x000fe200048070ff */
[----:B------:R-:W-:Y:S01]  /*6f30*/  FMUL R95, R95, R8 ;  /* 0x000000085f5f7220 */ /* 0x000fe20000400000 */
[----:B-1----:R-:W-:Y:S01]  /*6f40*/  F2FP.SATFINITE.E4M3.F32.PACK_AB_MERGE_C R25, RZ, R114, RZ ;  /* 0x00000072ff19723e */ /* 0x002fe200048070ff */
[----:B------:R0:W-:Y:S01]  /*6f50*/  @!P4 STG.E.U8 desc[UR16][R14.64+0x31], R5 ;  /* 0x000031050e00c986 */ /* 0x0001e2000c101110 */
[----:B------:R-:W-:Y:S01]  /*6f60*/  ISETP.LT.OR P4, PT, R33, 0x39, !P2 ;  /* 0x000000392100780c */ /* 0x000fe20005781670 */
[-C--:B------:R-:W-:Y:S01]  /*6f70*/  FMUL R97, R97, R8.reuse ;  /* 0x0000000861617220 */ /* 0x080fe20000400000 */
[----:B------:R-:W-:Y:S01]  /*6f80*/  ISETP.LT.OR P2, PT, R33, 0x3a, !P2 ;  /* 0x0000003a2100780c */ /* 0x000fe20005741670 */
[----:B------:R-:W-:Y:S01]  /*6f90*/  @!P5 STG.E.U8 desc[UR16][R12.64+0x30], R119 ;  /* 0x000030770c00d986 */ /* 0x000fe2000c101110 */
[----:B------:R-:W-:Y:S01]  /*6fa0*/  F2FP.SATFINITE.E4M3.F32.PACK_AB_MERGE_C R101, RZ, R101, RZ ;  /* 0x00000065ff65723e */ /* 0x000fe200048070ff */
[-C--:B------:R-:W-:Y:S01]  /*6fb0*/  FMUL R90, R90, R8.reuse ;  /* 0x000000085a5a7220 */ /* 0x080fe20000400000 */
[----:B------:R-:W-:Y:S01]  /*6fc0*/  F2FP.SATFINITE.E4M3.F32.PACK_AB_MERGE_C R99, RZ, R99, RZ ;  /* 0x00000063ff63723e */ /* 0x000fe200048070ff */
[----:B------:R-:W-:Y:S01]  /*6fd0*/  @!P6 STG.E.U8 desc[UR16][R12.64+0x31], R25 ;  /* 0x000031190c00e986 */ /* 0x000fe2000c101110 */
[----:B------:R-:W-:Y:S01]  /*6fe0*/  F2FP.SATFINITE.E4M3.F32.PACK_AB_MERGE_C R95, RZ, R95, RZ ;  /* 0x0000005fff5f723e */ /* 0x000fe200048070ff */
[-C--:B------:R-:W-:Y:S01]  /*6ff0*/  FMUL R22, R22, R8.reuse ;  /* 0x0000000816167220 */ /* 0x080fe20000400000 */
[-C--:B------:R-:W-:Y:S01]  /*7000*/  FMUL R93, R93, R8.reuse ;  /* 0x000000085d5d7220 */ /* 0x080fe20000400000 */
[----:B------:R-:W-:Y:S01]  /*7010*/  @!P0 STG.E.U8 desc[UR16][R14.64+0x39], R27 ;  /* 0x0000391b0e008986 */ /* 0x000fe2000c101110 */
[----:B------:R-:W-:Y:S01]  /*7020*/  ISETP.GE.AND P0, PT, R34, 0x81, PT ;  /* 0x000000812200780c */ /* 0x000fe20003f06270 */
[----:B------:R-:W-:Y:S01]  /*7030*/  FMUL R91, R91, R8 ;  /* 0x000000085b5b7220 */ /* 0x000fe20000400000 */
[----:B0-----:R-:W-:Y:S01]  /*7040*/  F2FP.SATFINITE.E4M3.F32.PACK_AB_MERGE_C R5, RZ, R110, RZ ;  /* 0x0000006eff05723e */ /* 0x001fe200048070ff */
[----:B------:R0:W-:Y:S01]  /*7050*/  @!P1 STG.E.U8 desc[UR16][R14.64+0x38], R117 ;  /* 0x000038750e009986 */ /* 0x0001e2000c101110 */
[C---:B------:R-:W-:Y:S01]  /*7060*/  ISETP.LT.OR P6, PT, R33.reuse, 0x1, !P0 ;  /* 0x000000012100780c */ /* 0x040fe200047c1670 */
[-C--:B------:R-:W-:Y:S01]  /*7070*/  FMUL R88, R88, R8.reuse ;  /* 0x0000000858587220 */ /* 0x080fe20000400000 */
[----:B------:R-:W-:Y:S01]  /*7080*/  ISETP.LT.OR P5, PT, R33, 0x2, !P0 ;  /* 0x000000022100780c */ /* 0x000fe200047a1670 */
[----:B------:R-:W-:Y:S01]  /*7090*/  @!P4 STG.E.U8 desc[UR16][R12.64+0x38], R115 ;  /* 0x000038730c00c986 */ /* 0x000fe2000c101110 */
[----:B------:R-:W-:Y:S01]  /*70a0*/  ISETP.GE.AND P1, PT, R34, 0x89, PT ;  /* 0x000000892200780c */ /* 0x000fe20003f26270 */
[-C--:B------:R-:W-:Y:S01]  /*70b0*/  FMUL R21, R21, R8.reuse ;  /* 0x0000000815157220 */ /* 0x080fe20000400000 */
[----:B------:R-:W-:Y:S01]  /*70c0*/  F2FP.SATFINITE.E4M3.F32.PACK_AB_MERGE_C R97, RZ, R97, RZ ;  /* 0x00000061ff61723e */ /* 0x000fe200048070ff */
[----:B------:R1:W-:Y:S01]  /*70d0*/  @!P2 STG.E.U8 desc[UR16][R12.64+0x39], R5 ;  /* 0x000039050c00a986 */ /* 0x0003e2000c101110 */
[----:B------:R-:W-:Y:S01]  /*70e0*/  ISETP.LT.OR P4, PT, R33, 0x1, !P1 ;  /* 0x000000012100780c */ /* 0x000fe20004f81670 */
[-C--:B------:R-:W-:Y:S01]  /*70f0*/  FMUL R89, R89, R8.reuse ;  /* 0x0000000859597220 */ /* 0x080fe20000400000 */
[----:B------:R-:W-:Y:S01]  /*7100*/  ISETP.LT.OR P2, PT, R33, 0xa, !P0 ;  /* 0x0000000a2100780c */ /* 0x000fe20004741670 */
[----:B------:R-:W-:Y:S01]  /*7110*/  FMUL R23, R23, R8 ;  /* 0x0000000817177220 */ /* 0x000fe20000400000 */
[----:B0-----:R-:W-:Y:S01]  /*7120*/  F2FP.SATFINITE.E4M3.F32.PACK_AB_MERGE_C R15, RZ, R108, RZ ;  /* 0x0000006cff0f723e */ /* 0x001fe200048070ff */
[----:B------:R-:W-:Y:S01]  /*7130*/  @!P6 STG.E.U8 desc[UR16][R10.64], R113 ;  /* 0x000000710a00e986 */ /* 0x000fe2000c101110 */
[C---:B------:R-:W-:Y:S01]  /*7140*/  ISETP.LT.OR P6, PT, R33.reuse, 0x2, !P1 ;  /* 0x000000022100780c */ /* 0x040fe20004fc1670 */
[-C--:B------:R-:W-:Y:S01]  /*7150*/  FMUL R20, R20, R8.reuse ;  /* 0x0000000814147220 */ /* 0x080fe20000400000 */
[----:B------:R-:W-:Y:S01]  /*7160*/  F2FP.SATFINITE.E4M3.F32.PACK_AB_MERGE_C R93, RZ, R93, RZ ;  /* 0x0000005dff5d723e */ /* 0x000fe200048070ff */
[----:B------:R-:W-:Y:S01]  /*7170*/  @!P5 STG.E.U8 desc[UR16][R10.64+0x1], R15 ;  /* 0x0000010f0a00d986 */ /* 0x000fe2000c101110 */
[----:B------:R-:W-:Y:S01]  /*7180*/  ISETP.LT.OR P5, PT, R33, 0x9, !P0 ;  /* 0x000000092100780c */ /* 0x000fe200047a1670 */
[----:B------:R-:W-:Y:S01]  /*7190*/  FMUL R17, R17, R8 ;  /* 0x0000000811117220 */ /* 0x000fe20000400000 */
[----:B-1----:R-:W-:Y:S01]  /*71a0*/  F2FP.SATFINITE.E4M3.F32.PACK_AB_MERGE_C R5, RZ, R106, RZ ;  /* 0x0000006aff05723e */ /* 0x002fe200048070ff */
[----:B------:R-:W-:Y:S01]  /*71b0*/  @!P4 STG.E.U8 desc[UR16][R6.64], R111 ;  /* 0x0000006f0600c986 */ /* 0x000fe2000c101110 */
[----:B------:R-:W-:Y:S01]  /*71c0*/  F2FP.SATFINITE.E4M3.F32.PACK_AB_MERGE_C R13, RZ, R104, RZ ;  /* 0x00000068ff0d723e */ /* 0x000fe200048070ff */
[-C--:B------:R-:W-:Y:S01]  /*71d0*/  FMUL R16, R16, R8.reuse ;  /* 0x0000000810107220 */ /* 0x080fe20000400000 */
[----:B------:R-:W-:Y:S01]  /*71e0*/  ISETP.LT.OR P4, PT, R33, 0x9, !P1 ;  /* 0x000000092100780c */ /* 0x000fe20004f81670 */
[-C--:B------:R-:W-:Y:S01]  /*71f0*/  FMUL R19, R19, R8.reuse ;  /* 0x0000000813137220 */ /* 0x080fe20000400000 */
[----:B------:R-:W-:Y:S01]  /*7200*/  F2FP.SATFINITE.E4M3.F32.PACK_AB_MERGE_C R91, RZ, R91, RZ ;  /* 0x0000005bff5b723e */ /* 0x000fe200048070ff */
[----:B------:R0:W-:Y:S01]  /*7210*/  @!P6 STG.E.U8 desc[UR16][R6.64+0x1], R5 ;  /* 0x000001050600e986 */ /* 0x0001e2000c101110 */
[C---:B------:R-:W-:Y:S01]  /*7220*/  ISETP.LT.OR P6, PT, R33.reuse, 0xa, !P1 ;  /* 0x0000000a2100780c */ /* 0x040fe20004fc1670 */
[----:B------:R-:W-:Y:S01]  /*7230*/  FMUL R18, R18, R8 ;  /* 0x0000000812127220 */ /* 0x000fe20000400000 */
[----:B------:R-:W-:Y:S01]  /*7240*/  F2FP.SATFINITE.E4M3.F32.PACK_AB_MERGE_C R21, RZ, R21, RZ ;  /* 0x00000015ff15723e */ /* 0x000fe200048070ff */
[----:B------:R1:W-:Y:S01]  /*7250*/  @!P2 STG.E.U8 desc[UR16][R10.64+0x9], R13 ;  /* 0x0000090d0a00a986 */ /* 0x0003e2000c101110 */
[----:B------:R-:W-:-:S02]  /*7260*/  ISETP.LT.OR P2, PT, R33, 0x12, !P0 ;  /* 0x000000122100780c */ /* 0x000fc40004741670 */
[----:B------:R-:W-:Y:S01]  /*7270*/  F2FP.SATFINITE.E4M3.F32.PACK_AB_MERGE_C R89, RZ, R89, RZ ;  /* 0x00000059ff59723e */ /* 0x000fe200048070ff */
[----:B------:R-:W-:Y:S01]  /*7280*/  @!P5 STG.E.U8 desc[UR16][R10.64+0x8], R107 ;  /* 0x0000086b0a00d986 */ /* 0x000fe2000c101110 */
[C---:B------:R-:W-:Y:S02]  /*7290*/  ISETP.LT.OR P5, PT, R33.reuse, 0x11, !P0 ;  /* 0x000000112100780c */ /* 0x040fe400047a1670 */
[----:B------:R-:W-:Y:S01]  /*72a0*/  F2FP.SATFINITE.E4M3.F32.PACK_AB_MERGE_C R23, RZ, R23, RZ ;  /* 0x00000017ff17723e */ /* 0x000fe200048070ff */
[----:B------:R-:W-:Y:S01]  /*72b0*/  @!P4 STG.E.U8 desc[UR16][R6.64+0x8], R109 ;  /* 0x0000086d0600c986 */ /* 0x000fe2000c101110 */
[----:B0-----:R-:W-:Y:S02]  /*72c0*/  F2FP.SATFINITE.E4M3.F32.PACK_AB_MERGE_C R5, RZ, R102, RZ ;  /* 0x00000066ff05723e */ /* 0x001fe400048070ff */
[C---:B------:R-:W-:Y:S02]  /*72d0*/  ISETP.LT.OR P4, PT, R33.reuse, 0x11, !P1 ;  /* 0x000000112100780c */ /* 0x040fe40004f81670 */
[----:B-1----:R-:W-:Y:S01]  /*72e0*/  F2FP.SATFINITE.E4M3.F32.PACK_AB_MERGE_C R13, RZ, R98, RZ ;  /* 0x00000062ff0d723e */ /* 0x002fe200048070ff */
[----:B------:R0:W-:Y:S01]  /*72f0*/  @!P6 STG.E.U8 desc[UR16][R6.64+0x9], R5 ;  /* 0x000009050600e986 */ /* 0x0001e2000c101110 */
[----:B------:R-:W-:-:S02]  /*7300*/  ISETP.LT.OR P6, PT, R33, 0x12, !P1 ;  /* 0x000000122100780c */ /* 0x000fc40004fc1670 */
[----:B------:R-:W-:Y:S01]  /*7310*/  F2FP.SATFINITE.E4M3.F32.PACK_AB_MERGE_C R17, RZ, R17, RZ ;  /* 0x00000011ff11723e */ /* 0x000fe200048070ff */
[----:B------:R1:W-:Y:S01]  /*7320*/  @!P2 STG.E.U8 desc[UR16][R10.64+0x11], R13 ;  /* 0x0000110d0a00a986 */ /* 0x0003e2000c101110 */
[C---:B------:R-:W-:Y:S02]  /*7330*/  ISETP.LT.OR P2, PT, R33.reuse, 0x1a, !P0 ;  /* 0x0000001a2100780c */ /* 0x040fe40004741670 */
[----:B------:R-:W-:Y:S01]  /*7340*/  F2FP.SATFINITE.E4M3.F32.PACK_AB_MERGE_C R19, RZ, R19, RZ ;  /* 0x00000013ff13723e */ /* 0x000fe200048070ff */
[----:B------:R-:W-:Y:S01]  /*7350*/  @!P5 STG.E.U8 desc[UR16][R10.64+0x10], R105 ;  /* 0x000010690a00d986 */ /* 0x000fe2000c101110 */
[----:B------:R-:W-:Y:S02]  /*7360*/  ISETP.LT.OR P5, PT, R33, 0x19, !P0 ;  /* 0x000000192100780c */ /* 0x000fe400047a1670 */
[----:B------:R-:W-:Y:S01]  /*7370*/  F2FP.SATFINITE.E4M3.F32.PACK_AB_MERGE_C R15, RZ, R18, RZ ;  /* 0x00000012ff0f723e */ /* 0x000fe200048070ff */
[----:B------:R-:W-:Y:S01]  /*7380*/  @!P4 STG.E.U8 desc[UR16][R6.64+0x10], R103 ;  /* 0x000010670600c986 */ /* 0x000fe2000c101110 */
[----:B0-----:R-:W-:-:S02]  /*7390*/  F2FP.SATFINITE.E4M3.F32.PACK_AB_MERGE_C R5, RZ, R100, RZ ;  /* 0x00000064ff05723e */ /* 0x001fc400048070ff */
[C---:B------:R-:W-:Y:S02]  /*73a0*/  ISETP.LT.OR P4, PT, R33.reuse, 0x19, !P1 ;  /* 0x000000192100780c */ /* 0x040fe40004f81670 */
[----:B-1----:R-:W-:Y:S01]  /*73b0*/  F2FP.SATFINITE.E4M3.F32.PACK_AB_MERGE_C R13, RZ, R96, RZ ;  /* 0x00000060ff0d723e */ /* 0x002fe200048070ff */
[----:B------:R0:W-:Y:S01]  /*73c0*/  @!P6 STG.E.U8 desc[UR16][R6.64+0x11], R5 ;  /* 0x000011050600e986 */ /* 0x0001e2000c101110 */
[----:B------:R-:W-:-:S03]  /*73d0*/  ISETP.LT.OR P6, PT, R33, 0x1a, !P1 ;  /* 0x0000001a2100780c */ /* 0x000fc60004fc1670 */
[----:B------:R1:W-:Y:S01]  /*73e0*/  @!P2 STG.E.U8 desc[UR16][R10.64+0x19], R13 ;  /* 0x0000190d0a00a986 */ /* 0x0003e2000c101110 */
[----:B------:R-:W-:-:S03]  /*73f0*/  ISETP.LT.OR P2, PT, R33, 0x22, !P0 ;  /* 0x000000222100780c */ /* 0x000fc60004741670 */
[----:B------:R-:W-:Y:S01]  /*7400*/  @!P5 STG.E.U8 desc[UR16][R10.64+0x18], R101 ;  /* 0x000018650a00d986 */ /* 0x000fe2000c101110 */
[C---:B------:R-:W-:Y:S02]  /*7410*/  ISETP.LT.OR P5, PT, R33.reuse, 0x21, !P0 ;  /* 0x000000212100780c */ /* 0x040fe400047a1670 */
[----:B0-----:R-:W-:Y:S01]  /*7420*/  F2FP.SATFINITE.E4M3.F32.PACK_AB_MERGE_C R5, RZ, R94, RZ ;  /* 0x0000005eff05723e */ /* 0x001fe200048070ff */
[----:B------:R-:W-:Y:S01]  /*7430*/  @!P4 STG.E.U8 desc[UR16][R6.64+0x18], R99 ;  /* 0x000018630600c986 */ /* 0x000fe2000c101110 */
        /* <DEDUP_REMOVED lines=25> */
[C---:B------:R-:W-:Y:S02]  /*75d0*/  ISETP.LT.OR P2, PT, R33.reuse, 0x39, !P0 ;  /* 0x000000392100780c */ /* 0x040fe40004741670 */
[C---:B------:R-:W-:Y:S01]  /*75e0*/  ISETP.LT.OR P0, PT, R33.reuse, 0x3a, !P0 ;  /* 0x0000003a2100780c */ /* 0x040fe20004701670 */
[----:B------:R1:W-:Y:S01]  /*75f0*/  @!P5 STG.E.U8 desc[UR16][R10.64+0x30], R89 ;  /* 0x000030590a00d986 */ /* 0x0003e2000c101110 */
[C---:B------:R-:W-:Y:S02]  /*7600*/  ISETP.LT.OR P5, PT, R33.reuse, 0x39, !P1 ;  /* 0x000000392100780c */ /* 0x040fe40004fa1670 */
[----:B------:R-:W-:Y:S01]  /*7610*/  ISETP.LT.OR P1, PT, R33, 0x3a, !P1 ;  /* 0x0000003a2100780c */ /* 0x000fe20004f21670 */
[----:B------:R1:W-:Y:S01]  /*7620*/  @!P4 STG.E.U8 desc[UR16][R6.64+0x30], R23 ;  /* 0x000030170600c986 */ /* 0x0003e2000c101110 */
[----:B0-----:R-:W-:-:S05]  /*7630*/  F2FP.SATFINITE.E4M3.F32.PACK_AB_MERGE_C R5, RZ, R20, RZ ;  /* 0x00000014ff05723e */ /* 0x001fca00048070ff */
[----:B------:R1:W-:Y:S04]  /*7640*/  @!P6 STG.E.U8 desc[UR16][R6.64+0x31], R5 ;  /* 0x000031050600e986 */ /* 0x0003e8000c101110 */
[----:B------:R1:W-:Y:S04]  /*7650*/  @!P2 STG.E.U8 desc[UR16][R10.64+0x38], R17 ;  /* 0x000038110a00a986 */ /* 0x0003e8000c101110 */
[----:B------:R1:W-:Y:S04]  /*7660*/  @!P0 STG.E.U8 desc[UR16][R10.64+0x39], R13 ;  /* 0x0000390d0a008986 */ /* 0x0003e8000c101110 */
[----:B------:R1:W-:Y:S04]  /*7670*/  @!P5 STG.E.U8 desc[UR16][R6.64+0x38], R19 ;  /* 0x000038130600d986 */ /* 0x0003e8000c101110 */
[----:B------:R1:W-:Y:S02]  /*7680*/  @!P1 STG.E.U8 desc[UR16][R6.64+0x39], R15 ;  /* 0x0000390f06009986 */ /* 0x0003e4000c101110 */
.L_x_161:
[----:B------:R-:W-:Y:S05]  /*7690*/  BSYNC B0 ;  /* 0x0000000000007941 */ /* 0x000fea0003800000 */
.L_x_31:
[----:B------:R-:W-:Y:S01]  /*76a0*/  ULDC UR6, c[0x0][0xc] ;  /* 0x0000030000067ab9 */ /* 0x000fe20000000800 */
[----:B------:R-:W-:Y:S01]  /*76b0*/  ULDC UR7, c[0x0][0x10] ;  /* 0x0000040000077ab9 */ /* 0x000fe20000000800 */
[----:B01---5:R-:W0:Y:S01]  /*76c0*/  LDC R5, c[0x0][0x14] ;  /* 0x00000500ff057b82 */ /* 0x023e220000000800 */
[----:B------:R-:W-:Y:S01]  /*76d0*/  UIMAD.WIDE.U32 UR6, UR6, UR7, URZ ;  /* 0x00000007060672a5 */ /* 0x000fe2000f8e003f */
[----:B------:R-:W-:Y:S01]  /*76e0*/  PRMT R6, RZ, 0x7610, R6 ;  /* 0x00007610ff067816 */ /* 0x000fe20000000006 */
[----:B------:R-:W-:-:S04]  /*76f0*/  IMAD.MOV.U32 R7, RZ, RZ, -0x1 ;  /* 0xffffffffff077424 */ /* 0x000fc800078e00ff */
[----:B0-----:R-:W-:-:S04]  /*7700*/  IMAD.WIDE.U32 R2, R5, UR6, R2 ;  /* 0x0000000605027c25 */ /* 0x001fc8000f8e0002 */
[----:B------:R-:W-:Y:S01]  /*7710*/  IMAD R5, R5, UR7, RZ ;  /* 0x0000000705057c24 */ /* 0x000fe2000f8e02ff */
[----:B------:R-:W-:Y:S02]  /*7720*/  ULDC.64 UR6, c[0x0][0x650] ;  /* 0x0001940000067ab9 */ /* 0x000fe40000000a00 */
[----:B------:R-:W-:Y:S01]  /*7730*/  ISETP.GE.U32.AND P0, PT, R2, UR6, PT ;  /* 0x0000000602007c0c */ /* 0x000fe2000bf06070 */
[----:B------:R-:W-:Y:S02]  /*7740*/  IMAD.IADD R3, R3, 0x1, R5 ;  /* 0x0000000103037824 */ /* 0x000fe400078e0205 */
[----:B------:R-:W-:-:S03]  /*7750*/  IMAD.MOV.U32 R5, RZ, RZ, -0x1 ;  /* 0xffffffffff057424 */ /* 0x000fc600078e00ff */
[----:B------:R-:W-:-:S13]  /*7760*/  ISETP.GE.U32.AND.EX P0, PT, R3, UR7, PT, P0 ;  /* 0x0000000703007c0c */ /* 0x000fda000bf06100 */
[----:B------:R-:W-:Y:S05]  /*7770*/  @P0 BRA `(.L_x_162) ;  /* 0x0000000400600947 */ /* 0x000fea0003800000 */
[----:B------:R-:W0:Y:S01]  /*7780*/  S2R R20, SR_CTAID.X ;  /* 0x0000000000147919 */ /* 0x000e220000002500 */
[----:B------:R-:W1:Y:S01]  /*7790*/  LDC.64 R14, c[0x0][0x628] ;  /* 0x00018a00ff0e7b82 */ /* 0x000e620000000a00 */
[----:B------:R-:W-:Y:S01]  /*77a0*/  ULDC UR6, c[0x0][0x150] ;  /* 0x0000540000067ab9 */ /* 0x000fe20000000800 */
[----:B--234-:R-:W-:Y:S01]  /*77b0*/  IMAD.MOV.U32 R12, RZ, RZ, R2 ;  /* 0x000000ffff0c7224 */ /* 0x01cfe200078e0002 */
[----:B------:R-:W2:Y:S01]  /*77c0*/  S2R R22, SR_CTAID.Y ;  /* 0x0000000000167919 */ /* 0x000ea20000002600 */
[----:B------:R-:W-:-:S04]  /*77d0*/  IMAD.MOV.U32 R13, RZ, RZ, R3 ;  /* 0x000000ffff0d7224 */ /* 0x000fc800078e0003 */
[----:B------:R-:W3:Y:S08]  /*77e0*/  LDC R23, c[0x0][0x144] ;  /* 0x00005100ff177b82 */ /* 0x000ef00000000800 */
[----:B------:R-:W4:Y:S08]  /*77f0*/  LDC R16, c[0x0][0x630] ;  /* 0x00018c00ff107b82 */ /* 0x000f300000000800 */
[----:B------:R-:W2:Y:S01]  /*7800*/  LDC.64 R18, c[0x0][0x620] ;  /* 0x00018800ff127b82 */ /* 0x000ea20000000a00 */
[----:B-1----:R-:W-:-:S04]  /*7810*/  ISETP.NE.U32.AND P0, PT, R14, RZ, PT ;  /* 0x000000ff0e00720c */ /* 0x002fc80003f05070 */
[----:B------:R-:W-:Y:S02]  /*7820*/  ISETP.NE.AND.EX P0, PT, R15, RZ, PT, P0 ;  /* 0x000000ff0f00720c */ /* 0x000fe40003f05300 */
[----:B0-----:R-:W-:-:S05]  /*7830*/  I2FP.F32.U32 R5, R20 ;  /* 0x0000001400057245 */ /* 0x001fca0000201000 */
[----:B------:R-:W-:-:S04]  /*7840*/  FMUL R5, R5, UR6 ;  /* 0x0000000605057c20 */ /* 0x000fc80008400000 */
[----:B------:R0:W1:Y:S02]  /*7850*/  F2I.U32.TRUNC.NTZ R21, R5 ;  /* 0x0000000500157305 */ /* 0x000064000020f000 */
[----:B---34-:R-:W-:Y:S05]  /*7860*/  @!P0 BRA `(.L_x_163) ;  /* 0x0000000000288947 */ /* 0x018fea0003800000 */
[----:B0-----:R-:W0:Y:S02]  /*7870*/  LDC R5, c[0x0][0x634] ;  /* 0x00018d00ff057b82 */ /* 0x001e240000000800 */
        /* <DEDUP_REMOVED lines=9> */
.L_x_163:
[-CC-:B------:R-:W-:Y:S01]  /*7910*/  SHF.R.U64 R17, R12, R16.reuse, R13.reuse ;  /* 0x000000100c117219 */ /* 0x180fe2000000120d */
[----:B------:R-:W3:Y:S01]  /*7920*/  LDC.64 R28, c[0x0][0x640] ;  /* 0x00019000ff1c7b82 */ /* 0x000ee20000000a00 */
[----:B0-----:R-:W-:Y:S01]  /*7930*/  SHF.R.U32.HI R5, RZ, R16, R13 ;  /* 0x00000010ff057219 */ /* 0x001fe2000001160d */
[----:B-1----:R-:W-:Y:S01]  /*7940*/  IMAD.MOV R21, RZ, RZ, -R21 ;  /* 0x000000ffff157224 */ /* 0x002fe200078e0a15 */
[----:B------:R-:W-:Y:S01]  /*7950*/  IADD3 R11, P0, RZ, -R17, RZ ;  /* 0x80000011ff0b7210 */ /* 0x000fe20007f1e0ff */
[----:B------:R-:W-:Y:S02]  /*7960*/  ULDC UR6, c[0x0][0x154] ;  /* 0x0000550000067ab9 */ /* 0x000fe40000000800 */
[----:B------:R-:W-:Y:S02]  /*7970*/  IMAD R23, R23, R21, R20 ;  /* 0x0000001517177224 */ /* 0x000fe400078e0214 */
[----:B------:R-:W0:Y:S01]  /*7980*/  LDC R12, c[0x0][0x618] ;  /* 0x00018600ff0c7b82 */ /* 0x000e220000000800 */
[----:B------:R-:W-:-:S02]  /*7990*/  IMAD.X R5, RZ, RZ, ~R5, P0 ;  /* 0x000000ffff057224 */ /* 0x000fc400000e0e05 */
[----:B--2---:R-:W-:-:S04]  /*79a0*/  IMAD.WIDE.U32 R6, R11, R18, R2 ;  /* 0x000000120b067225 */ /* 0x004fc800078e0002 */
[----:B------:R-:W-:Y:S01]  /*79b0*/  IMAD R10, R5, R18, RZ ;  /* 0x00000012050a7224 */ /* 0x000fe200078e02ff */
[----:B------:R-:W1:Y:S03]  /*79c0*/  LDC R24, c[0x0][0x608] ;  /* 0x00018200ff187b82 */ /* 0x000e660000000800 */
[----:B------:R-:W-:Y:S02]  /*79d0*/  IMAD R5, R11, R19, R10 ;  /* 0x000000130b057224 */ /* 0x000fe400078e020a */
[----:B------:R-:W-:Y:S02]  /*79e0*/  IMAD.MOV.U32 R11, RZ, RZ, 0x1 ;  /* 0x00000001ff0b7424 */ /* 0x000fe400078e00ff */
[----:B------:R-:W-:Y:S01]  /*79f0*/  IMAD.IADD R5, R7, 0x1, R5 ;  /* 0x0000000107057824 */ /* 0x000fe200078e0205 */
[----:B------:R-:W2:Y:S01]  /*7a00*/  LDC R26, c[0x0][0x658] ;  /* 0x00019600ff1a7b82 */ /* 0x000ea20000000800 */
[----:B------:R-:W-:-:S02]  /*7a10*/  I2FP.F32.U32 R7, R22 ;  /* 0x0000001600077245 */ /* 0x000fc40000201000 */
[----:B---3--:R-:W-:-:S03]  /*7a20*/  ISETP.NE.U32.AND P0, PT, R28, RZ, PT ;  /* 0x000000ff1c00720c */ /* 0x008fc60003f05070 */
[----:B------:R-:W-:Y:S01]  /*7a30*/  FMUL R10, R7, UR6 ;  /* 0x00000006070a7c20 */ /* 0x000fe20008400000 */
[----:B------:R-:W-:Y:S01]  /*7a40*/  ISETP.NE.AND.EX P0, PT, R29, RZ, PT, P0 ;  /* 0x000000ff1d00720c */ /* 0x000fe20003f05300 */
[----:B------:R-:W3:Y:S01]  /*7a50*/  LDC R21, c[0x0][0x148] ;  /* 0x00005200ff157b82 */ /* 0x000ee20000000800 */
[-CC-:B0-----:R-:W-:Y:S01]  /*7a60*/  SHF.R.U64 R16, R6, R12.reuse, R5.reuse ;  /* 0x0000000c06107219 */ /* 0x181fe20000001205 */
[----:B------:R0:W4:Y:S01]  /*7a70*/  F2I.U32.TRUNC.NTZ R18, R10 ;  /* 0x0000000a00127305 */ /* 0x000122000020f000 */
[----:B------:R-:W-:Y:S01]  /*7a80*/  SHF.R.U32.HI R5, RZ, R12, R5 ;  /* 0x0000000cff057219 */ /* 0x000fe20000011605 */
[----:B------:R-:W-:-:S04]  /*7a90*/  IMAD.MOV.U32 R7, RZ, RZ, -0x1 ;  /* 0xffffffffff077424 */ /* 0x000fc800078e00ff */
[----:B------:R-:W0:Y:S01]  /*7aa0*/  LDC R20, c[0x0][0x600] ;  /* 0x00018000ff147b82 */ /* 0x000e220000000800 */
[-CC-:B-1----:R-:W-:Y:S02]  /*7ab0*/  SHF.R.U64 R14, R16, R24.reuse, R5.reuse ;  /* 0x00000018100e7219 */ /* 0x182fe40000001205 */
[----:B------:R-:W-:-:S05]  /*7ac0*/  SHF.R.U32.HI R5, RZ, R24, R5 ;  /* 0x00000018ff057219 */ /* 0x000fca0000011605 */
[----:B------:R-:W1:Y:S01]  /*7ad0*/  LDC R27, c[0x0][0x648] ;  /* 0x00019200ff1b7b82 */ /* 0x000e620000000800 */
[-C--:B--2---:R-:W-:Y:S02]  /*7ae0*/  SHF.L.U32 R6, R7, R26.reuse, RZ ;  /* 0x0000001a07067219 */ /* 0x084fe400000006ff */
[-CC-:B------:R-:W-:Y:S02]  /*7af0*/  SHF.R.U64 R19, R14, R26.reuse, R5.reuse ;  /* 0x0000001a0e137219 */ /* 0x180fe40000001205 */
[----:B------:R-:W-:Y:S02]  /*7b00*/  SHF.R.U32.HI R7, RZ, R26, R5 ;  /* 0x0000001aff077219 */ /* 0x000fe40000011605 */
[----:B------:R-:W-:Y:S01]  /*7b10*/  LOP3.LUT R25, RZ, R6, RZ, 0x33, !PT ;  /* 0x00000006ff197212 */ /* 0x000fe200078e33ff */
[----:B------:R-:W2:Y:S01]  /*7b20*/  LDC R30, c[0x0][0x638] ;  /* 0x00018e00ff1e7b82 */ /* 0x000ea20000000800 */
[----:B------:R-:W-:Y:S01]  /*7b30*/  SHF.L.U32 R26, R11, R26, RZ ;  /* 0x0000001a0b1a7219 */ /* 0x000fe200000006ff */
[----:B------:R-:W-:-:S06]  /*7b40*/  IMAD.MOV.U32 R6, RZ, RZ, R19 ;  /* 0x000000ffff067224 */ /* 0x000fcc00078e0013 */
[----:B------:R-:W0:Y:S01]  /*7b50*/  LDC R31, c[0x0][0x610] ;  /* 0x00018400ff1f7b82 */ /* 0x000e220000000800 */
[----:B----4-:R-:W-:Y:S05]  /*7b60*/  @!P0 BRA `(.L_x_164) ;  /* 0x0000000000288947 */ /* 0x010fea0003800000 */
[----:B------:R-:W4:Y:S02]  /*7b70*/  LDC R6, c[0x0][0x64c] ;  /* 0x00019300ff067b82 */ /* 0x000f240000000800 */
[----:B----4-:R-:W-:-:S05]  /*7b80*/  IADD3 R5, P0, R19, R6, RZ ;  /* 0x0000000613057210 */ /* 0x010fca0007f1e0ff */
[----:B------:R-:W-:-:S04]  /*7b90*/  IMAD.X R15, RZ, RZ, R7, P0 ;  /* 0x000000ffff0f7224 */ /* 0x000fc800000e0607 */
[----:B------:R-:W-:-:S04]  /*7ba0*/  IMAD.WIDE.U32 R6, R15, R28, RZ ;  /* 0x0000001c0f067225 */ /* 0x000fc800078e00ff */
[----:B0-----:R-:W-:-:S04]  /*7bb0*/  IMAD.WIDE.U32 R10, P0, R5, R29, R6 ;  /* 0x0000001d050a7225 */ /* 0x001fc80007800006 */
[----:B------:R-:W-:-:S04]  /*7bc0*/  IMAD.WIDE.U32 R6, R5, R28, RZ ;  /* 0x0000001c05067225 */ /* 0x000fc800078e00ff */
[----:B------:R-:W-:Y:S01]  /*7bd0*/  IMAD.X R13, RZ, RZ, RZ, P0 ;  /* 0x000000ffff0d7224 */ /* 0x000fe200000e06ff */
[----:B------:R-:W-:Y:S01]  /*7be0*/  IADD3 RZ, P0, R7, R10, RZ ;  /* 0x0000000a07ff7210 */ /* 0x000fe20007f1e0ff */
[----:B------:R-:W-:-:S04]  /*7bf0*/  IMAD.MOV.U32 R12, RZ, RZ, R11 ;  /* 0x000000ffff0c7224 */ /* 0x000fc800078e000b */
[----:B------:R-:W-:-:S08]  /*7c00*/  IMAD.WIDE.U32.X R6, R15, R29, R12, P0 ;  /* 0x0000001d0f067225 */ /* 0x000fd000000e040c */
.L_x_164:
[----:B-1----:R-:W-:Y:S01]  /*7c10*/  SHF.R.U64 R5, R6, R27, R7 ;  /* 0x0000001b06057219 */ /* 0x002fe20000001207 */
[----:B0-----:R-:W-:Y:S01]  /*7c20*/  VIADD R7, R20, 0xffffffff ;  /* 0xffffffff14077836 */ /* 0x001fe20000000000 */
[----:B------:R-:W-:Y:S01]  /*7c30*/  LOP3.LUT R32, R14, R25, RZ, 0xc0, !PT ;  /* 0x000000190e207212 */ /* 0x000fe200078ec0ff */
[----:B------:R-:W-:Y:S02]  /*7c40*/  IMAD.MOV R18, RZ, RZ, -R18 ;  /* 0x000000ffff127224 */ /* 0x000fe400078e0a12 */
[----:B------:R-:W-:Y:S01]  /*7c50*/  IMAD.MOV R6, RZ, RZ, -R5 ;  /* 0x000000ffff067224 */ /* 0x000fe200078e0a05 */
[----:B------:R-:W-:Y:S01]  /*7c60*/  LOP3.LUT R16, R16, R7, RZ, 0xc0, !PT ;  /* 0x0000000710107212 */ /* 0x000fe200078ec0ff */
[----:B------:R-:W-:Y:S02]  /*7c70*/  IMAD R32, R26, R5, R32 ;  /* 0x000000051a207224 */ /* 0x000fe400078e0220 */
[----:B---3--:R-:W-:Y:S02]  /*7c80*/  @P3 IMAD R23, R21, R18, R22 ;  /* 0x0000001215173224 */ /* 0x008fe400078e0216 */
[----:B--2---:R-:W-:-:S02]  /*7c90*/  IMAD R5, R6, R30, R19 ;  /* 0x0000001e06057224 */ /* 0x004fc400078e0213 */
[----:B------:R-:W-:Y:S02]  /*7ca0*/  IMAD R32, R32, R31, R23 ;  /* 0x0000001f20207224 */ /* 0x000fe400078e0217 */
[----:B------:R-:W-:Y:S02]  /*7cb0*/  IMAD R5, R5, R20, R16 ;  /* 0x0000001405057224 */ /* 0x000fe400078e0210 */
[----:B------:R-:W-:-:S03]  /*7cc0*/  IMAD.MOV.U32 R6, RZ, RZ, 0x1 ;  /* 0x00000001ff067424 */ /* 0x000fc600078e00ff */
[----:B------:R-:W-:Y:S02]  /*7cd0*/  SEL R7, R5, R32, !P3 ;  /* 0x0000002005077207 */ /* 0x000fe40005800000 */
[----:B------:R-:W-:Y:S01]  /*7ce0*/  SEL R32, R32, R5, !P3 ;  /* 0x0000000520207207 */ /* 0x000fe20005800000 */
[----:B------:R-:W-:-:S07]  /*7cf0*/  IMAD.MOV.U32 R5, RZ, RZ, R17 ;  /* 0x000000ffff057224 */ /* 0x000fce00078e0011 */
.L_x_162:
[----:B------:R-:W-:Y:S01]  /*7d00*/  LOP3.LUT P0, RZ, R6, 0xff, RZ, 0xc0, !PT ;  /* 0x000000ff06ff7812 */ /* 0x000fe2000780c0ff */
[----:B------:R-:W-:-:S12]  /*7d10*/  IMAD.MOV.U32 R6, RZ, RZ, R32 ;  /* 0x000000ffff067224 */ /* 0x000fd800078e0020 */
[----:B------:R-:W-:Y:S05]  /*7d20*/  @P0 BRA `(.L_x_165) ;  /* 0xffffff9000940947 */ /* 0x000fea000383ffff */
[----:B------:R-:W-:Y:S05]  /*7d30*/  EXIT ;  /* 0x000000000000794d */ /* 0x000fea0003800000 */
.L_x_3:
[----:B0-----:R-:W-:Y:S01]  /*7d40*/  ULDC.64 UR4, c[0x0][0x650] ;  /* 0x0001940000047ab9 */ /* 0x001fe20000000a00 */
        /* <DEDUP_REMOVED lines=25> */
.L_x_167:
[--C-:B------:R-:W-:Y:S01]  /*7ee0*/  SHF.R.U64 R16, R14, R18, R15.reuse ;  /* 0x000000120e107219 */ /* 0x100fe2000000120f */
[----:B------:R-:W0:Y:S01]  /*7ef0*/  LDC R22, c[0x0][0x618] ;  /* 0x00018600ff167b82 */ /* 0x000e220000000800 */
[----:B------:R-:W-:Y:S01]  /*7f00*/  I2FP.F32.U32 R7, R8 ;  /* 0x0000000800077245 */ /* 0x000fe20000201000 */
[----:B------:R-:W-:Y:S01]  /*7f10*/  ULDC UR4, c[0x0][0x150] ;  /* 0x0000540000047ab9 */ /* 0x000fe20000000800 */
[----:B------:R-:W-:Y:S02]  /*7f20*/  SHF.R.U32.HI R6, RZ, R18, R15 ;  /* 0x00000012ff067219 */ /* 0x000fe4000001160f */
[----:B------:R-:W-:Y:S01]  /*7f30*/  IADD3 R9, P0, RZ, -R16, RZ ;  /* 0x80000010ff097210 */ /* 0x000fe20007f1e0ff */
[----:B------:R-:W-:Y:S01]  /*7f40*/  FMUL R13, R7, UR4 ;  /* 0x00000004070d7c20 */ /* 0x000fe20008400000 */
[----:B------:R-:W-:Y:S01]  /*7f50*/  ULDC UR4, c[0x0][0x154] ;  /* 0x0000550000047ab9 */ /* 0x000fe20000000800 */
[----:B------:R-:W1:Y:S02]  /*7f60*/  LDC.64 R24, c[0x0][0x640] ;  /* 0x00019000ff187b82 */ /* 0x000e640000000a00 */
[----:B------:R-:W-:-:S02]  /*7f70*/  IMAD.X R11, RZ, RZ, ~R6, P0 ;  /* 0x000000ffff0b7224 */ /* 0x000fc400000e0e06 */
[----:B------:R-:W2:Y:S01]  /*7f80*/  F2I.U32.TRUNC.NTZ R13, R13 ;  /* 0x0000000d000d7305 */ /* 0x000ea2000020f000 */
[----:B------:R-:W-:-:S03]  /*7f90*/  IMAD.WIDE.U32 R6, R9, R20, R2 ;  /* 0x0000001409067225 */ /* 0x000fc600078e0002 */
[----:B------:R-:W3:Y:S01]  /*7fa0*/  LDC R15, c[0x0][0x144] ;  /* 0x00005100ff0f7b82 */ /* 0x000ee20000000800 */
[----:B------:R-:W-:-:S04]  /*7fb0*/  IMAD R12, R11, R20, RZ ;  /* 0x000000140b0c7224 */ /* 0x000fc800078e02ff */
[----:B------:R-:W-:Y:S02]  /*7fc0*/  IMAD R9, R9, R21, R12 ;  /* 0x0000001509097224 */ /* 0x000fe400078e020c */
[----:B------:R-:W-:Y:S01]  /*7fd0*/  IMAD.MOV.U32 R12, RZ, RZ, -0x1 ;  /* 0xffffffffff0c7424 */ /* 0x000fe200078e00ff */
[----:B------:R-:W4:Y:S01]  /*7fe0*/  LDC R18, c[0x0][0x608] ;  /* 0x00018200ff127b82 */ /* 0x000f220000000800 */
[----:B------:R-:W-:Y:S01]  /*7ff0*/  IMAD.IADD R7, R7, 0x1, R9 ;  /* 0x0000000107077824 */ /* 0x000fe200078e0209 */
[----:B------:R-:W-:-:S04]  /*8000*/  I2FP.F32.U32 R9, R10 ;  /* 0x0000000a00097245 */ /* 0x000fc80000201000 */
[-C--:B0-----:R-:W-:Y:S01]  /*8010*/  SHF.R.U64 R14, R6, R22.reuse, R7 ;  /* 0x00000016060e7219 */ /* 0x081fe20000001207 */
[----:B--2---:R-:W-:Y:S01]  /*8020*/  IMAD.MOV R6, RZ, RZ, -R13 ;  /* 0x000000ffff067224 */ /* 0x004fe200078e0a0d */
[----:B------:R-:W0:Y:S01]  /*8030*/  LDC R11, c[0x0][0x658] ;  /* 0x00019600ff0b7b82 */ /* 0x000e220000000800 */
[----:B-1----:R-:W-:Y:S01]  /*8040*/  ISETP.NE.U32.AND P0, PT, R24, RZ, PT ;  /* 0x000000ff1800720c */ /* 0x002fe20003f05070 */
[----:B------:R-:W-:Y:S01]  /*8050*/  FMUL R9, R9, UR4 ;  /* 0x0000000409097c20 */ /* 0x000fe20008400000 */
[----:B------:R-:W-:Y:S02]  /*8060*/  SHF.R.U32.HI R7, RZ, R22, R7 ;  /* 0x00000016ff077219 */ /* 0x000fe40000011607 */
[----:B------:R-:W-:-:S03]  /*8070*/  ISETP.NE.AND.EX P0, PT, R25, RZ, PT, P0 ;  /* 0x000000ff1900720c */ /* 0x000fc60003f05300 */
[----:B------:R-:W1:Y:S01]  /*8080*/  LDC R21, c[0x0][0x148] ;  /* 0x00005200ff157b82 */ /* 0x000e620000000800 */
[----:B---3--:R-:W-:Y:S02]  /*8090*/  IMAD R22, R15, R6, R8 ;  /* 0x000000060f167224 */ /* 0x008fe400078e0208 */
[----:B------:R-:W-:-:S05]  /*80a0*/  IMAD.MOV.U32 R8, RZ, RZ, 0x1 ;  /* 0x00000001ff087424 */ /* 0x000fca00078e00ff */
[----:B------:R-:W2:Y:S01]  /*80b0*/  LDC R20, c[0x0][0x600] ;  /* 0x00018000ff147b82 */ /* 0x000ea20000000800 */
[-CC-:B----4-:R-:W-:Y:S02]  /*80c0*/  SHF.R.U64 R17, R14, R18.reuse, R7.reuse ;  /* 0x000000120e117219 */ /* 0x190fe40000001207 */
[----:B------:R-:W-:Y:S02]  /*80d0*/  SHF.R.U32.HI R6, RZ, R18, R7 ;  /* 0x00000012ff067219 */ /* 0x000fe40000011607 */
[----:B------:R3:W4:Y:S03]  /*80e0*/  F2I.U32.TRUNC.NTZ R18, R9 ;  /* 0x0000000900127305 */ /* 0x000726000020f000 */
[----:B------:R-:W1:Y:S01]  /*80f0*/  LDC R23, c[0x0][0x648] ;  /* 0x00019200ff177b82 */ /* 0x000e620000000800 */
[-C--:B0-----:R-:W-:Y:S02]  /*8100*/  SHF.R.U64 R19, R17, R11.reuse, R6 ;  /* 0x0000000b11137219 */ /* 0x081fe40000001206 */
[----:B------:R-:W-:-:S02]  /*8110*/  SHF.L.U32 R12, R12, R11, RZ ;  /* 0x0000000b0c0c7219 */ /* 0x000fc400000006ff */
[-C--:B------:R-:W-:Y:S01]  /*8120*/  SHF.R.U32.HI R7, RZ, R11.reuse, R6 ;  /* 0x0000000bff077219 */ /* 0x080fe20000011606 */
[----:B------:R-:W-:Y:S01]  /*8130*/  IMAD.MOV.U32 R6, RZ, RZ, R19 ;  /* 0x000000ffff067224 */ /* 0x000fe200078e0013 */
[----:B------:R-:W-:Y:S01]  /*8140*/  SHF.L.U32 R27, R8, R11, RZ ;  /* 0x0000000b081b7219 */ /* 0x000fe200000006ff */
[----:B------:R-:W0:Y:S01]  /*8150*/  LDC R26, c[0x0][0x638] ;  /* 0x00018e00ff1a7b82 */ /* 0x000e220000000800 */
[----:B------:R-:W-:-:S07]  /*8160*/  LOP3.LUT R28, RZ, R12, RZ, 0x33, !PT ;  /* 0x0000000cff1c7212 */ /* 0x000fce00078e33ff */
[----:B------:R-:W0:Y:S01]  /*8170*/  LDC R29, c[0x0][0x610] ;  /* 0x00018400ff1d7b82 */ /* 0x000e220000000800 */
[----:B---34-:R-:W-:Y:S05]  /*8180*/  @!P0 BRA `(.L_x_168) ;  /* 0x0000000000288947 */ /* 0x018fea0003800000 */
        /* <DEDUP_REMOVED lines=10> */
.L_x_168:
[----:B-1----:R-:W-:Y:S01]  /*8230*/  SHF.R.U64 R7, R6, R23, R7 ;  /* 0x0000001706077219 */ /* 0x002fe20000001207 */
[----:B--2---:R-:W-:Y:S01]  /*8240*/  VIADD R9, R20, 0xffffffff ;  /* 0xffffffff14097836 */ /* 0x004fe20000000000 */
[----:B------:R-:W-:Y:S01]  /*8250*/  LOP3.LUT R6, R17, R28, RZ, 0xc0, !PT ;  /* 0x0000001c11067212 */ /* 0x000fe200078ec0ff */
[----:B------:R-:W-:Y:S02]  /*8260*/  IMAD.MOV R18, RZ, RZ, -R18 ;  /* 0x000000ffff127224 */ /* 0x000fe400078e0a12 */
[----:B------:R-:W-:Y:S02]  /*8270*/  IMAD.MOV R8, RZ, RZ, -R7 ;  /* 0x000000ffff087224 */ /* 0x000fe400078e0a07 */
[----:B------:R-:W-:Y:S01]  /*8280*/  IMAD R11, R27, R7, R6 ;  /* 0x000000071b0b7224 */ /* 0x000fe200078e0206 */
[----:B------:R-:W-:Y:S01]  /*8290*/  LOP3.LUT R7, R14, R9, RZ, 0xc0, !PT ;  /* 0x000000090e077212 */ /* 0x000fe200078ec0ff */
[----:B------:R-:W-:Y:S02]  /*82a0*/  @P3 IMAD R22, R21, R18, R10 ;  /* 0x0000001215163224 */ /* 0x000fe400078e020a */
[----:B0-----:R-:W-:-:S02]  /*82b0*/  IMAD R6, R8, R26, R19 ;  /* 0x0000001a08067224 */ /* 0x001fc400078e0213 */
[----:B------:R-:W-:Y:S02]  /*82c0*/  IMAD R11, R11, R29, R22 ;  /* 0x0000001d0b0b7224 */ /* 0x000fe400078e0216 */
[----:B------:R-:W-:Y:S02]  /*82d0*/  IMAD R6, R6, R20, R7 ;  /* 0x0000001406067224 */ /* 0x000fe400078e0207 */
[----:B------:R-:W-:-:S03]  /*82e0*/  IMAD.MOV.U32 R8, RZ, RZ, 0x1 ;  /* 0x00000001ff087424 */ /* 0x000fc600078e00ff */
[----:B------:R-:W-:Y:S02]  /*82f0*/  SEL R14, R6, R11, !P3 ;  /* 0x0000000b060e7207 */ /* 0x000fe40005800000 */
[----:B------:R-:W-:Y:S01]  /*8300*/  SEL R11, R11, R6, !P3 ;  /* 0x000000060b0b7207 */ /* 0x000fe20005800000 */
[----:B------:R-:W-:Y:S01]  /*8310*/  IMAD.MOV.U32 R6, RZ, RZ, R16 ;  /* 0x000000ffff067224 */ /* 0x000fe200078e0010 */
[----:B------:R-:W-:-:S07]  /*8320*/  PRMT R7, R8, 0x7610, R7 ;  /* 0x0000761008077816 */ /* 0x000fce0000000007 */
.L_x_166:
[----:B------:R-:W-:-:S08]  /*8330*/  NOP ;  /* 0x0000000000007918 */ /* 0x000fd00000000000 */
[----:B------:R-:W0:-:S00]  /*8340*/  USETMAXREG.DEALLOC.CTAPOOL 0x28 ;  /* 0x00000028000079c8 */ /* 0x000e0000080e0500 */
[----:B0-----:R-:W-:-:S13]  /*8350*/  ISETP.NE.AND P0, PT, R5, RZ, PT ;  /* 0x000000ff0500720c */ /* 0x001fda0003f05270 */
[----:B------:R-:W-:Y:S05]  /*8360*/  @P0 EXIT ;  /* 0x000000000000094d */ /* 0x000fea0003800000 */
[----:B------:R-:W-:Y:S01]  /*8370*/  LOP3.LUT P0, RZ, R7, 0xff, RZ, 0xc0, !PT ;  /* 0x000000ff07ff7812 */ /* 0x000fe2000780c0ff */
[----:B------:R-:W-:Y:S02]  /*8380*/  IMAD.MOV.U32 R5, RZ, RZ, 0x1 ;  /* 0x00000001ff057424 */ /* 0x000fe400078e00ff */
[----:B------:R-:W-:-:S10]  /*8390*/  IMAD.MOV.U32 R13, RZ, RZ, RZ ;  /* 0x000000ffff0d7224 */ /* 0x000fd400078e00ff */
[----:B------:R-:W-:Y:S05]  /*83a0*/  @!P0 BRA `(.L_x_169) ;  /* 0x0000000c00388947 */ /* 0x000fea0003800000 */
[----:B------:R-:W0:Y:S01]  /*83b0*/  LDC R5, c[0x0][0x28c] ;  /* 0x0000a300ff057b82 */ /* 0x000e220000000800 */
[----:B------:R-:W-:Y:S01]  /*83c0*/  ULDC UR5, c[0x0][0x600] ;  /* 0x0001800000057ab9 */ /* 0x000fe20000000800 */
[----:B------:R-:W-:Y:S01]  /*83d0*/  ULDC UR4, c[0x0][0xc] ;  /* 0x0000030000047ab9 */ /* 0x000fe20000000800 */
[----:B------:R-:W-:Y:S01]  /*83e0*/  UIADD3 UR16, UR5, -0x1, URZ ;  /* 0xffffffff05107890 */ /* 0x000fe2000fffe03f */
[C---:B------:R-:W-:Y:S01]  /*83f0*/  LOP3.LUT P2, RZ, R0.reuse, 0x7f, RZ, 0xc0, !PT ;  /* 0x0000007f00ff7812 */ /* 0x040fe2000784c0ff */
[----:B------:R-:W-:Y:S01]  /*8400*/  ULDC UR6, c[0x0][0x658] ;  /* 0x0001960000067ab9 */ /* 0x000fe20000000800 */
[----:B------:R-:W-:Y:S01]  /*8410*/  ULDC UR5, c[0x0][0x10] ;  /* 0x0000040000057ab9 */ /* 0x000fe20000000800 */
[----:B------:R-:W-:Y:S01]  /*8420*/  UMOV UR7, 0xffffffff ;  /* 0xffffffff00077882 */ /* 0x000fe20000000000 */
[----:B------:R-:W-:Y:S01]  /*8430*/  UMOV UR8, 0x1 ;  /* 0x0000000100087882 */ /* 0x000fe20000000000 */
[----:B------:R-:W-:Y:S01]  /*8440*/  UIMAD.WIDE.U32 UR4, UR4, UR5, URZ ;  /* 0x00000005040472a5 */ /* 0x000fe2000f8e003f */
[----:B------:R-:W-:Y:S01]  /*8450*/  LOP3.LUT P0, RZ, R0, 0x1f, RZ, 0xc0, !PT ;  /* 0x0000001f00ff7812 */ /* 0x000fe2000780c0ff */
[----:B------:R-:W-:Y:S01]  /*8460*/  USHF.L.U32 UR7, UR7, UR6, URZ ;  /* 0x0000000607077299 */ /* 0x000fe2000800063f */
[----:B------:R-:W-:Y:S01]  /*8470*/  BSSY B0, `(.L_x_169) ;  /* 0x00000c1000007945 */ /* 0x000fe20003800000 */
[----:B------:R-:W-:Y:S01]  /*8480*/  USHF.L.U32 UR18, UR8, UR6, URZ ;  /* 0x0000000608127299 */ /* 0x000fe2000800063f */
[----:B------:R-:W-:Y:S01]  /*8490*/  IMAD.MOV.U32 R15, RZ, RZ, 0x1 ;  /* 0x00000001ff0f7424 */ /* 0x000fe200078e00ff */
[----:B------:R-:W-:Y:S01]  /*84a0*/  LOP3.LUT R16, R4, 0x2, RZ, 0xfc, !PT ;  /* 0x0000000204107812 */ /* 0x000fe200078efcff */
[----:B------:R-:W-:Y:S01]  /*84b0*/  ULDC UR6, c[0x0][0x14] ;  /* 0x0000050000067ab9 */ /* 0x000fe20000000800 */
[----:B------:R-:W-:Y:S01]  /*84c0*/  PLOP3.LUT P0, PT, P0, P2, PT, 0x8a, 0x0 ;  /* 0x000000000000781c */ /* 0x000fe20000705172 */
[----:B------:R-:W-:Y:S01]  /*84d0*/  UIMAD.WIDE.U32 UR20, UR4, UR6, URZ ;  /* 0x00000006041472a5 */ /* 0x000fe2000f8e003f */
[----:B------:R-:W-:Y:S01]  /*84e0*/  IMAD.MOV.U32 R13, RZ, RZ, RZ ;  /* 0x000000ffff0d7224 */ /* 0x000fe200078e00ff */
[----:B------:R-:W-:-:S02]  /*84f0*/  UIMAD UR13, UR5, UR6, URZ ;  /* 0x00000006050d72a4 */ /* 0x000fc4000f8e023f */
[----:B------:R-:W-:Y:S01]  /*8500*/  ULOP3.LUT UR17, URZ, UR7, URZ, 0x33, !UPT ;  /* 0x000000073f117292 */ /* 0x000fe2000f8e333f */
[----:B0-----:R-:W-:Y:S01]  /*8510*/  VIADD R5, R5, 0x1f ;  /* 0x0000001f05057836 */ /* 0x001fe20000000000 */
[----:B------:R-:W-:Y:S01]  /*8520*/  UIADD3 UR13, UR21, UR13, URZ ;  /* 0x0000000d150d7290 */ /* 0x000fe2000fffe03f */
[----:B------:R-:W-:-:S03]  /*8530*/  ULDC.64 UR22, c[0x0][0x198] ;  /* 0x0000660000167ab9 */ /* 0x000fc60000000a00 */
[----:B------:R-:W-:-:S04]  /*8540*/  SHF.R.S32.HI R8, RZ, 0x1f, R5 ;  /* 0x0000001fff087819 */ /* 0x000fc80000011405 */
[----:B------:R-:W-:Y:S01]  /*8550*/  LEA.HI R8, R8, R5, RZ, 0x5 ;  /* 0x0000000508087211 */ /* 0x000fe200078f28ff */
[----:B------:R-:W-:-:S03]  /*8560*/  IMAD.MOV.U32 R5, RZ, RZ, 0x1 ;  /* 0x00000001ff057424 */ /* 0x000fc600078e00ff */
[----:B------:R-:W-:-:S05]  /*8570*/  SHF.R.S32.HI R12, RZ, 0x5, R8 ;  /* 0x00000005ff0c7819 */ /* 0x000fca0000011408 */
[----:B------:R-:W-:-:S07]  /*8580*/  VIADD R0, R12, 0x1 ;  /* 0x000000010c007836 */ /* 0x000fce0000000000 */
.L_x_181:
[----:B------:R-:W-:-:S03]  /*8590*/  UMOV UR4, 0xffffffff ;  /* 0xffffffff00047882 */ /* 0x000fc60000000000 */
[----:B------:R-:W-:Y:S05]  /*85a0*/  BRA.DIV UR4, `(.L_x_170) ;  /* 0x0000001204147947 */ /* 0x000fea000b800000 */
[----:B------:R-:W-:-:S13]  /*85b0*/  ELECT P1, URZ, PT ;  /* 0x00000000003f782f */ /* 0x000fda0003820000 */
.L_x_195:
[----:B------:R-:W0:Y:S01]  /*85c0*/  LDC R7, c[0x0][0x28c] ;  /* 0x0000a300ff077b82 */ /* 0x000e220000000800 */
[----:B------:R-:W-:Y:S01]  /*85d0*/  BSSY B1, `(.L_x_171) ;  /* 0x0000037000017945 */ /* 0x000fe20003800000 */
[----:B0-----:R-:W-:-:S13]  /*85e0*/  ISETP.LT.OR P1, PT, R7, 0x1, !P1 ;  /* 0x000000010700780c */ /* 0x001fda0004f21670 */
[----:B------:R-:W-:Y:S05]  /*85f0*/  @P1 BRA `(.L_x_172) ;  /* 0x0000000000d01947 */ /* 0x000fea0003800000 */
[----:B------:R-:W-:Y:S02]  /*8600*/  IMAD.SHL.U32 R14, R14, 0x40, RZ ;  /* 0x000000400e0e7824 */ /* 0x000fe400078e00ff */
[----:B------:R-:W-:Y:S02]  /*8610*/  IMAD.SHL.U32 R17, R11, 0x100, RZ ;  /* 0x000001000b117824 */ /* 0x000fe400078e00ff */
[----:B------:R-:W-:Y:S02]  /*8620*/  IMAD.MOV.U32 R20, RZ, RZ, RZ ;  /* 0x000000ffff147224 */ /* 0x000fe400078e00ff */
[----:B------:R-:W-:Y:S02]  /*8630*/  IMAD.MOV.U32 R7, RZ, RZ, R0 ;  /* 0x000000ffff077224 */ /* 0x000fe400078e0000 */
[----:B------:R-:W-:Y:S02]  /*8640*/  IMAD.MOV.U32 R8, RZ, RZ, R5 ;  /* 0x000000ffff087224 */ /* 0x000fe400078e0005 */
[----:B------:R-:W-:-:S07]  /*8650*/  IMAD.MOV.U32 R9, RZ, RZ, R13 ;  /* 0x000000ffff097224 */ /* 0x000fce00078e000d */
.L_x_176:
[----:B------:R-:W0:Y:S01]  /*8660*/  S2R R11, SR_CgaCtaId ;  /* 0x00000000000b7919 */ /* 0x000e220000008800 */
[----:B------:R-:W-:-:S04]  /*8670*/  MOV R10, 0x400 ;  /* 0x00000400000a7802 */ /* 0x000fc80000000f00 */
[----:B0-----:R-:W-:Y:S02]  /*8680*/  LEA R18, R11, R10, 0x18 ;  /* 0x0000000a0b127211 */ /* 0x001fe400078ec0ff */
[----:B------:R-:W-:Y:S01]  /*8690*/  SHF.L.U32 R10, R8, 0x1f, RZ ;  /* 0x0000001f080a7819 */ /* 0x000fe200000006ff */
[----:B------:R-:W0:Y:S02]  /*86a0*/  @!P2 LDC R11, c[0x0][0x500] ;  /* 0x00014000ff0bab82 */ /* 0x000e240000000800 */
[----:B------:R-:W-:-:S04]  /*86b0*/  IMAD R19, R9, 0x8, R18 ;  /* 0x0000000809137824 */ /* 0x000fc800078e0212 */
[----:B------:R-:W1:Y:S02]  /*86c0*/  SYNCS.PHASECHK.TRANS64.TRYWAIT P1, [R19+URZ+0x38], R10 ;  /* 0x0000380a130075a7 */ /* 0x000e64000802017f */
[----:B-1----:R-:W-:Y:S05]  /*86d0*/  @!P1 BRA `(.L_x_173) ;  /* 0x0000000c00e89947 */ /* 0x002fea0003800000 */
.L_x_196:
[----:B-1----:R-:W-:Y:S01]  /*86e0*/  PRMT R10, R16, 0x9910, RZ ;  /* 0x00009910100a7816 */ /* 0x002fe200000000ff */
[----:B0-----:R0:W-:Y:S03]  /*86f0*/  @!P2 SYNCS.ARRIVE.TRANS64 RZ, [R19+URZ], R11 ;  /* 0x0000000b13ffa9a7 */ /* 0x0011e6000800003f */
[----:B------:R-:W-:-:S13]  /*8700*/  ISETP.NE.AND P1, PT, R10, 0x2, PT ;  /* 0x000000020a00780c */ /* 0x000fda0003f25270 */
[----:B0-----:R-:W-:Y:S05]  /*8710*/  @P1 BRA `(.L_x_174) ;  /* 0x0000000000041947 */ /* 0x001fea0003800000 */
[----:B------:R-:W-:Y:S01]  /*8720*/  BPT.TRAP 0x1 ;  /* 0x000000040000795c */ /* 0x000fe20000300000 */
.L_x_174:
[----:B------:R-:W-:Y:S05]  /*8730*/  @P0 BRA `(.L_x_175) ;  /* 0x0000000000040947 */ /* 0x000fea0003800000 */
[----:B------:R-:W-:Y:S01]  /*8740*/  BPT.TRAP 0x1 ;  /* 0x000000040000795c */ /* 0x000fe20000300000 */
.L_x_175:
[--C-:B------:R-:W-:Y:S01]  /*8750*/  IMAD R10, R9, 0x2000, R18.reuse ;  /* 0x00002000090a7824 */ /* 0x100fe200078e0212 */
[----:B------:R-:W-:Y:S01]  /*8760*/  R2UR UR9, R19 ;  /* 0x00000000130972ca */ /* 0x000fe200000e0000 */
[----:B------:R-:W-:Y:S01]  /*8770*/  IMAD R18, R9, 0x800, R18 ;  /* 0x0000080009127824 */ /* 0x000fe200078e0212 */
[----:B------:R-:W-:Y:S01]  /*8780*/  UIADD3 UR4, UP0, UR22, 0xf0, URZ ;  /* 0x000000f016047890 */ /* 0x000fe2000ff1e03f */
[----:B------:R-:W-:Y:S01]  /*8790*/  VIADD R7, R7, 0xffffffff ;  /* 0xffffffff07077836 */ /* 0x000fe20000000000 */
[----:B------:R-:W-:Y:S01]  /*87a0*/  R2UR UR5, R10 ;  /* 0x000000000a0572ca */ /* 0x000fe200000e0000 */
[----:B------:R-:W-:Y:S01]  /*87b0*/  UIADD3 UR24, UP1, UR22, 0x1f0, URZ ;  /* 0x000001f016187890 */ /* 0x000fe2000ff3e03f */
[----:B------:R-:W-:Y:S01]  /*87c0*/  R2UR UR8, R18 ;  /* 0x00000000120872ca */ /* 0x000fe200000e0000 */
[----:B------:R-:W-:Y:S01]  /*87d0*/  VIADD R9, R9, 0x1 ;  /* 0x0000000109097836 */ /* 0x000fe20000000000 */
[----:B------:R-:W-:Y:S01]  /*87e0*/  R2UR UR11, R17 ;  /* 0x00000000110b72ca */ /* 0x000fe200000e0000 */
[----:B------:R-:W-:Y:S01]  /*87f0*/  UIADD3.X UR25, URZ, UR23, URZ, UP1, !UPT ;  /* 0x000000173f197290 */ /* 0x000fe20008ffe43f */
[----:B------:R-:W-:Y:S01]  /*8800*/  R2UR UR10, R20 ;  /* 0x00000000140a72ca */ /* 0x000fe200000e0000 */
[----:B------:R-:W-:Y:S01]  /*8810*/  UMOV UR6, 0x0 ;  /* 0x0000000000067882 */ /* 0x000fe20000000000 */
[----:B------:R-:W-:Y:S01]  /*8820*/  R2UR UR12, R6 ;  /* 0x00000000060c72ca */ /* 0x000fe200000e0000 */
[----:B------:R-:W-:Y:S01]  /*8830*/  UMOV UR7, 0x10000000 ;  /* 0x1000000000077882 */ /* 0x000fe20000000000 */
[----:B------:R-:W-:Y:S01]  /*8840*/  R2UR UR19, R14 ;  /* 0x000000000e1372ca */ /* 0x000fe200000e0000 */
[----:B------:R-:W-:Y:S01]  /*8850*/  VIADD R20, R20, 0x20 ;  /* 0x0000002014147836 */ /* 0x000fe20000000000 */
[----:B------:R-:W-:Y:S01]  /*8860*/  ISETP.GT.AND P4, PT, R7, 0x1, PT ;  /* 0x000000010700780c */ /* 0x000fe20003f84270 */
[----:B------:R-:W-:Y:S01]  /*8870*/  UIADD3 UR14, UR5, 0x180, URZ ;  /* 0x00000180050e7890 */ /* 0x000fe2000fffe03f */
[----:B------:R-:W-:Y:S01]  /*8880*/  ISETP.NE.AND P1, PT, R9, 0x7, PT ;  /* 0x000000070900780c */ /* 0x000fe20003f25270 */
[----:B------:R-:W-:-:S02]  /*8890*/  UIADD3.X UR5, URZ, UR23, URZ, UP0, !UPT ;  /* 0x000000173f057290 */ /* 0x000fc400087fe43f */
[----:B------:R-:W-:Y:S01]  /*88a0*/  UIADD3 UR15, UR8, 0xe180, URZ ;  /* 0x0000e180080f7890 */ /* 0x000fe2000fffe03f */
[----:B------:R-:W-:Y:S02]  /*88b0*/  SEL R11, RZ, 0x1, P1 ;  /* 0x00000001ff0b7807 */ /* 0x000fe40000800000 */
[----:B------:R-:W-:Y:S01]  /*88c0*/  UMOV UR8, UR14 ;  /* 0x0000000e00087c82 */ /* 0x000fe20008000000 */
[----:B------:R-:W-:Y:S02]  /*88d0*/  SEL R9, R9, RZ, P1 ;  /* 0x000000ff09097207 */ /* 0x000fe40000800000 */
[----:B------:R-:W-:Y:S01]  /*88e0*/  LOP3.LUT R8, R8, R11, RZ, 0x3c, !PT ;  /* 0x0000000b08087212 */ /* 0x000fe200078e3cff */
[----:B------:R0:W-:Y:S02]  /*88f0*/  UTMALDG.3D [UR8], [UR4], desc[UR6] ;  /* 0x00000608040075b4 */ /* 0x0001e40008011000 */
[----:B0-----:R-:W-:Y:S01]  /*8900*/  UMOV UR8, UR15 ;  /* 0x0000000f00087c82 */ /* 0x001fe20008000000 */
[----:B------:R-:W-:-:S02]  /*8910*/  UMOV UR11, UR19 ;  /* 0x00000013000b7c82 */ /* 0x000fc40008000000 */
[----:B------:R0:W-:Y:S02]  /*8920*/  UTMALDG.3D [UR8], [UR24], desc[UR6] ;  /* 0x00000608180075b4 */ /* 0x0001e40008011000 */
[----:B0-----:R-:W-:Y:S05]  /*8930*/  @P4 BRA `(.L_x_176) ;  /* 0xfffffffc00484947 */ /* 0x001fea000383ffff */
.L_x_172:
[----:B------:R-:W-:Y:S05]  /*8940*/  BSYNC B1 ;  /* 0x0000000000017941 */ /* 0x000fea0003800000 */
.L_x_171:
[----:B------:R-:W-:Y:S01]  /*8950*/  LOP3.LUT P5, RZ, R15, 0xff, RZ, 0xc0, !PT ;  /* 0x000000ff0fff7812 */ /* 0x000fe200078ac0ff */
[C---:B------:R-:W-:Y:S01]  /*8960*/  IMAD.IADD R13, R12.reuse, 0x1, R13 ;  /* 0x000000010c0d7824 */ /* 0x040fe200078e020d */
[----:B------:R-:W-:Y:S01]  /*8970*/  ULDC.64 UR4, c[0x0][0x650] ;  /* 0x0001940000047ab9 */ /* 0x000fe20000000a00 */
[C---:B------:R-:W-:Y:S01]  /*8980*/  ISETP.GE.U32.AND P4, PT, R12.reuse, 0x7, PT ;  /* 0x000000070c00780c */ /* 0x040fe20003f86070 */
[----:B------:R-:W-:Y:S01]  /*8990*/  BSSY B1, `(.L_x_177) ;  /* 0x000006c000017945 */ /* 0x000fe20003800000 */
[C---:B------:R-:W-:Y:S01]  /*89a0*/  IMAD.WIDE.U32 R6, R13.reuse, 0x24924925, RZ ;  /* 0x249249250d067825 */ /* 0x040fe200078e00ff */
[----:B------:R-:W-:Y:S02]  /*89b0*/  ISETP.GT.U32.AND P1, PT, R13, 0x6, PT ;  /* 0x000000060d00780c */ /* 0x000fe40003f24070 */
[----:B------:R-:W-:Y:S01]  /*89c0*/  PRMT R15, RZ, 0x7610, R15 ;  /* 0x00007610ff0f7816 */ /* 0x000fe2000000000f */
[----:B------:R-:W-:Y:S01]  /*89d0*/  IMAD.MOV.U32 R11, RZ, RZ, -0x1 ;  /* 0xffffffffff0b7424 */ /* 0x000fe200078e00ff */
[----:B------:R-:W-:Y:S01]  /*89e0*/  ISETP.LT.U32.AND P1, PT, R12, 0x7, P1 ;  /* 0x000000070c00780c */ /* 0x000fe20000f21070 */
[----:B------:R-:W-:-:S02]  /*89f0*/  IMAD.MOV.U32 R14, RZ, RZ, -0x1 ;  /* 0xffffffffff0e7424 */ /* 0x000fc400078e00ff */
[----:B------:R-:W0:Y:S01]  /*8a00*/  @P5 S2R R9, SR_CgaCtaId ;  /* 0x0000000000095919 */ /* 0x000e220000008800 */
[----:B------:R-:W-:Y:S02]  /*8a10*/  SEL R6, RZ, 0x1, !P1 ;  /* 0x00000001ff067807 */ /* 0x000fe40004800000 */
[----:B------:R-:W-:Y:S02]  /*8a20*/  IADD3 R2, P1, R2, UR20, RZ ;  /* 0x0000001402027c10 */ /* 0x000fe4000ff3e0ff */
[----:B------:R-:W-:Y:S02]  /*8a30*/  @P5 MOV R8, 0x400 ;  /* 0x0000040000085802 */ /* 0x000fe40000000f00 */
[----:B------:R-:W-:Y:S02]  /*8a40*/  IADD3.X R3, R3, UR13, RZ, P1, !PT ;  /* 0x0000000d03037c10 */ /* 0x000fe40008ffe4ff */
[----:B------:R-:W-:Y:S02]  /*8a50*/  ISETP.GE.U32.AND P1, PT, R2, UR4, PT ;  /* 0x0000000402007c0c */ /* 0x000fe4000bf26070 */
[----:B------:R-:W-:-:S02]  /*8a60*/  LOP3.LUT R5, R5, R6, RZ, 0x3c, !PT ;  /* 0x0000000605057212 */ /* 0x000fc400078e3cff */
[----:B------:R-:W-:Y:S02]  /*8a70*/  ISETP.GE.U32.AND.EX P1, PT, R3, UR5, PT, P1 ;  /* 0x0000000503007c0c */ /* 0x000fe4000bf26110 */
[----:B0-----:R-:W-:Y:S01]  /*8a80*/  @P5 LEA R8, R9, R8, 0x18 ;  /* 0x0000000809085211 */ /* 0x001fe200078ec0ff */
[----:B------:R-:W-:-:S03]  /*8a90*/  IMAD.IADD R9, R13, 0x1, -R7 ;  /* 0x000000010d097824 */ /* 0x000fc600078e0a07 */
[----:B------:R0:W-:Y:S02]  /*8aa0*/  @P5 SYNCS.ARRIVE.TRANS64.A1T0 RZ, [R8+URZ+0x88], RZ ;  /* 0x000088ff08ff59a7 */ /* 0x0001e4000810003f */
[----:B------:R-:W-:Y:S02]  /*8ab0*/  LEA.HI R9, R9, R7, RZ, 0x1f ;  /* 0x0000000709097211 */ /* 0x000fe400078ff8ff */
[----:B------:R-:W-:Y:S02]  /*8ac0*/  PRMT R7, RZ, 0x7610, R7 ;  /* 0x00007610ff077816 */ /* 0x000fe40000000007 */
[----:B------:R-:W-:-:S04]  /*8ad0*/  SHF.R.U32.HI R6, RZ, 0x2, R9 ;  /* 0x00000002ff067819 */ /* 0x000fc80000011609 */
[----:B------:R-:W-:Y:S01]  /*8ae0*/  @P4 LOP3.LUT R5, R5, 0x1, R6, 0x78, !PT ;  /* 0x0000000105054812 */ /* 0x000fe200078e7806 */
[----:B------:R-:W-:Y:S02]  /*8af0*/  IMAD R13, R6, -0x7, R13 ;  /* 0xfffffff9060d7824 */ /* 0x000fe400078e020d */
[----:B------:R-:W-:Y:S01]  /*8b00*/  IMAD.MOV.U32 R6, RZ, RZ, -0x1 ;  /* 0xffffffffff067424 */ /* 0x000fe200078e00ff */
[----:B0-----:R-:W-:Y:S06]  /*8b10*/  @P1 BRA `(.L_x_178) ;  /* 0x00000004004c1947 */ /* 0x001fec0003800000 */
[----:B------:R-:W-:Y:S01]  /*8b20*/  ULDC.64 UR4, c[0x0][0x628] ;  /* 0x00018a0000047ab9 */ /* 0x000fe20000000a00 */
[----:B------:R-:W0:Y:S01]  /*8b30*/  S2R R17, SR_CTAID.X ;  /* 0x0000000000117919 */ /* 0x000e220000002500 */
[----:B------:R-:W-:Y:S01]  /*8b40*/  ISETP.NE.U32.AND P1, PT, RZ, UR4, PT ;  /* 0x00000004ff007c0c */ /* 0x000fe2000bf25070 */
[----:B------:R-:W-:Y:S01]  /*8b50*/  ULDC UR7, c[0x0][0x630] ;  /* 0x00018c0000077ab9 */ /* 0x000fe20000000800 */
[----:B------:R-:W-:Y:S01]  /*8b60*/  IMAD.MOV.U32 R6, RZ, RZ, R2 ;  /* 0x000000ffff067224 */ /* 0x000fe200078e0002 */
[----:B------:R-:W1:Y:S01]  /*8b70*/  S2R R14, SR_CTAID.Y ;  /* 0x00000000000e7919 */ /* 0x000e620000002600 */
[----:B------:R-:W-:Y:S01]  /*8b80*/  ISETP.NE.AND.EX P1, PT, RZ, UR5, PT, P1 ;  /* 0x00000005ff007c0c */ /* 0x000fe2000bf25310 */
[----:B------:R-:W-:-:S12]  /*8b90*/  IMAD.MOV.U32 R7, RZ, RZ, R3 ;  /* 0x000000ffff077224 */ /* 0x000fd800078e0003 */
[----:B------:R-:W-:Y:S05]  /*8ba0*/  @!P1 BRA `(.L_x_179) ;  /* 0x0000000000289947 */ /* 0x000fea0003800000 */
[----:B------:R-:W-:Y:S02]  /*8bb0*/  ULDC UR6, c[0x0][0x634] ;  /* 0x00018d0000067ab9 */ /* 0x000fe40000000800 */
[----:B------:R-:W-:-:S05]  /*8bc0*/  IADD3 R11, P1, R2, UR6, RZ ;  /* 0x00000006020b7c10 */ /* 0x000fca000ff3e0ff */
[----:B------:R-:W-:-:S04]  /*8bd0*/  IMAD.X R19, RZ, RZ, R3, P1 ;  /* 0x000000ffff137224 */ /* 0x000fc800008e0603 */
[----:B------:R-:W-:-:S04]  /*8be0*/  IMAD.WIDE.U32 R8, R19, UR4, RZ ;  /* 0x0000000413087c25 */ /* 0x000fc8000f8e00ff */
[----:B------:R-:W-:-:S04]  /*8bf0*/  IMAD.WIDE.U32 R8, P1, R11, UR5, R8 ;  /* 0x000000050b087c25 */ /* 0x000fc8000f820008 */
[----:B------:R-:W-:-:S04]  /*8c00*/  IMAD.WIDE.U32 R10, R11, UR4, RZ ;  /* 0x000000040b0a7c25 */ /* 0x000fc8000f8e00ff */
[----:B------:R-:W-:Y:S01]  /*8c10*/  IMAD.X R7, RZ, RZ, RZ, P1 ;  /* 0x000000ffff077224 */ /* 0x000fe200008e06ff */
[----:B------:R-:W-:Y:S01]  /*8c20*/  IADD3 RZ, P1, R11, R8, RZ ;  /* 0x000000080bff7210 */ /* 0x000fe20007f3e0ff */
[----:B------:R-:W-:-:S04]  /*8c30*/  IMAD.MOV.U32 R6, RZ, RZ, R9 ;  /* 0x000000ffff067224 */ /* 0x000fc800078e0009 */
[----:B------:R-:W-:-:S08]  /*8c40*/  IMAD.WIDE.U32.X R6, R19, UR5, R6, P1 ;  /* 0x0000000513067c25 */ /* 0x000fd000088e0406 */
.L_x_179:
[--C-:B------:R-:W-:Y:S01]  /*8c50*/  SHF.R.U64 R10, R6, UR7, R7.reuse ;  /* 0x00000007060a7c19 */ /* 0x100fe20008001207 */
[----:B------:R-:W-:Y:S01]  /*8c60*/  ULDC.64 UR4, c[0x0][0x620] ;  /* 0x0001880000047ab9 */ /* 0x000fe20000000a00 */
[----:B------:R-:W-:Y:S01]  /*8c70*/  SHF.R.U32.HI R6, RZ, UR7, R7 ;  /* 0x00000007ff067c19 */ /* 0x000fe20008011607 */
[----:B------:R-:W2:Y:S01]  /*8c80*/  LDC R22, c[0x0][0x144] ;  /* 0x00005100ff167b82 */ /* 0x000ea20000000800 */
[----:B------:R-:W-:Y:S01]  /*8c90*/  IADD3 R9, P1, RZ, -R10, RZ ;  /* 0x8000000aff097210 */ /* 0x000fe20007f3e0ff */
[----:B------:R-:W-:Y:S01]  /*8ca0*/  ULDC.64 UR8, c[0x0][0x640] ;  /* 0x0001900000087ab9 */ /* 0x000fe20000000a00 */
[----:B0-----:R-:W-:Y:S01]  /*8cb0*/  I2FP.F32.U32 R11, R17 ;  /* 0x00000011000b7245 */ /* 0x001fe20000201000 */
[----:B------:R-:W-:Y:S02]  /*8cc0*/  ULDC UR6, c[0x0][0x608] ;  /* 0x0001820000067ab9 */ /* 0x000fe40000000800 */
[----:B------:R-:W-:Y:S01]  /*8cd0*/  IMAD.X R6, RZ, RZ, ~R6, P1 ;  /* 0x000000ffff067224 */ /* 0x000fe200008e0e06 */
[----:B------:R-:W-:Y:S01]  /*8ce0*/  ISETP.NE.U32.AND P1, PT, RZ, UR8, PT ;  /* 0x00000008ff007c0c */ /* 0x000fe2000bf25070 */
[----:B------:R-:W0:Y:S02]  /*8cf0*/  LDC R19, c[0x0][0x148] ;  /* 0x00005200ff137b82 */ /* 0x000e240000000800 */
[----:B------:R-:W-:Y:S01]  /*8d00*/  IMAD R8, R6, UR4, RZ ;  /* 0x0000000406087c24 */ /* 0x000fe2000f8e02ff */
[----:B------:R-:W-:Y:S01]  /*8d10*/  ISETP.NE.AND.EX P1, PT, RZ, UR9, PT, P1 ;  /* 0x00000009ff007c0c */ /* 0x000fe2000bf25310 */
[----:B------:R-:W-:Y:S01]  /*8d20*/  IMAD.WIDE.U32 R6, R9, UR4, R2 ;  /* 0x0000000409067c25 */ /* 0x000fe2000f8e0002 */
[----:B------:R-:W-:-:S03]  /*8d30*/  ULDC UR4, c[0x0][0x150] ;  /* 0x0000540000047ab9 */ /* 0x000fc60000000800 */
[----:B------:R-:W-:Y:S02]  /*8d40*/  IMAD R9, R9, UR5, R8 ;  /* 0x0000000509097c24 */ /* 0x000fe4000f8e0208 */
[----:B------:R-:W-:Y:S01]  /*8d50*/  FMUL R8, R11, UR4 ;  /* 0x000000040b087c20 */ /* 0x000fe20008400000 */
[----:B------:R-:W-:Y:S01]  /*8d60*/  ULDC UR4, c[0x0][0x618] ;  /* 0x0001860000047ab9 */ /* 0x000fe20000000800 */
[----:B------:R-:W-:Y:S01]  /*8d70*/  ULDC UR5, c[0x0][0x154] ;  /* 0x0000550000057ab9 */ /* 0x000fe20000000800 */
[----:B------:R-:W-:-:S03]  /*8d80*/  IMAD.IADD R7, R7, 0x1, R9 ;  /* 0x0000000107077824 */ /* 0x000fc600078e0209 */
[----:B------:R-:W3:Y:S02]  /*8d90*/  F2I.U32.TRUNC.NTZ R8, R8 ;  /* 0x0000000800087305 */ /* 0x000ee4000020f000 */
[----:B------:R-:W-:Y:S02]  /*8da0*/  SHF.R.U64 R11, R6, UR4, R7 ;  /* 0x00000004060b7c19 */ /* 0x000fe40008001207 */
[----:B-1----:R-:W-:-:S05]  /*8db0*/  I2FP.F32.U32 R6, R14 ;  /* 0x0000000e00067245 */ /* 0x002fca0000201000 */
[----:B------:R-:W-:Y:S01]  /*8dc0*/  FMUL R21, R6, UR5 ;  /* 0x0000000506157c20 */ /* 0x000fe20008400000 */
[----:B------:R-:W-:Y:S01]  /*8dd0*/  SHF.R.U32.HI R6, RZ, UR4, R7 ;  /* 0x00000004ff067c19 */ /* 0x000fe20008011607 */
[----:B------:R-:W-:-:S03]  /*8de0*/  ULDC UR4, c[0x0][0x658] ;  /* 0x0001960000047ab9 */ /* 0x000fc60000000800 */
[--C-:B------:R-:W-:Y:S01]  /*8df0*/  SHF.R.U64 R20, R11, UR6, R6.reuse ;  /* 0x000000060b147c19 */ /* 0x100fe20008001206 */
[----:B------:R-:W1:Y:S01]  /*8e00*/  F2I.U32.TRUNC.NTZ R21, R21 ;  /* 0x0000001500157305 */ /* 0x000e62000020f000 */
[----:B------:R-:W-:Y:S01]  /*8e10*/  SHF.R.U32.HI R7, RZ, UR6, R6 ;  /* 0x00000006ff077c19 */ /* 0x000fe20008011606 */
[----:B---3--:R-:W-:-:S03]  /*8e20*/  IMAD.MOV R8, RZ, RZ, -R8 ;  /* 0x000000ffff087224 */ /* 0x008fc600078e0a08 */
[----:B------:R-:W-:Y:S01]  /*8e30*/  SHF.R.U64 R18, R20, UR4, R7 ;  /* 0x0000000414127c19 */ /* 0x000fe20008001207 */
[----:B--2---:R-:W-:Y:S01]  /*8e40*/  IMAD R17, R22, R8, R17 ;  /* 0x0000000816117224 */ /* 0x004fe200078e0211 */
[----:B------:R-:W-:-:S03]  /*8e50*/  SHF.R.U32.HI R23, RZ, UR4, R7 ;  /* 0x00000004ff177c19 */ /* 0x000fc60008011607 */
[----:B------:R-:W-:Y:S02]  /*8e60*/  IMAD.MOV.U32 R6, RZ, RZ, R18 ;  /* 0x000000ffff067224 */ /* 0x000fe400078e0012 */
[----:B------:R-:W-:Y:S01]  /*8e70*/  IMAD.MOV.U32 R7, RZ, RZ, R23 ;  /* 0x000000ffff077224 */ /* 0x000fe200078e0017 */
[----:B-1----:R-:W-:Y:S06]  /*8e80*/  @!P1 BRA `(.L_x_180) ;  /* 0x0000000000289947 */ /* 0x002fec0003800000 */
[----:B------:R-:W-:Y:S02]  /*8e90*/  ULDC UR4, c[0x0][0x64c] ;  /* 0x0001930000047ab9 */ /* 0x000fe40000000800 */
[----:B------:R-:W-:-:S05]  /*8ea0*/  IADD3 R7, P1, R18, UR4, RZ ;  /* 0x0000000412077c10 */ /* 0x000fca000ff3e0ff */
[----:B------:R-:W-:-:S04]  /*8eb0*/  IMAD.X R23, RZ, RZ, R23, P1 ;  /* 0x000000ffff177224 */ /* 0x000fc800008e0617 */
[----:B------:R-:W-:-:S04]  /*8ec0*/  IMAD.WIDE.U32 R8, R23, UR8, RZ ;  /* 0x0000000817087c25 */ /* 0x000fc8000f8e00ff */
[----:B------:R-:W-:-:S04]  /*8ed0*/  IMAD.WIDE.U32 R8, P1, R7, UR9, R8 ;  /* 0x0000000907087c25 */ /* 0x000fc8000f820008 */
[----:B------:R-:W-:-:S04]  /*8ee0*/  IMAD.WIDE.U32 R6, R7, UR8, RZ ;  /* 0x0000000807067c25 */ /* 0x000fc8000f8e00ff */
[----:B------:R-:W-:Y:S01]  /*8ef0*/  IMAD.MOV.U32 R6, RZ, RZ, R9 ;  /* 0x000000ffff067224 */ /* 0x000fe200078e0009 */
[----:B------:R-:W-:Y:S01]  /*8f00*/  IADD3 RZ, P4, R7, R8, RZ ;  /* 0x0000000807ff7210 */ /* 0x000fe20007f9e0ff */
[----:B------:R-:W-:-:S04]  /*8f10*/  IMAD.X R7, RZ, RZ, RZ, P1 ;  /* 0x000000ffff077224 */ /* 0x000fc800008e06ff */
[----:B------:R-:W-:-:S08]  /*8f20*/  IMAD.WIDE.U32.X R6, R23, UR9, R6, P4 ;  /* 0x0000000917067c25 */ /* 0x000fd0000a0e0406 */
.L_x_180:
[----:B------:R-:W-:Y:S01]  /*8f30*/  ULDC UR4, c[0x0][0x648] ;  /* 0x0001920000047ab9 */ /* 0x000fe20000000800 */
[----:B------:R-:W-:Y:S01]  /*8f40*/  LOP3.LUT R20, R20, UR17, RZ, 0xc0, !PT ;  /* 0x0000001114147c12 */ /* 0x000fe2000f8ec0ff */
[----:B------:R-:W-:Y:S01]  /*8f50*/  IMAD.MOV R21, RZ, RZ, -R21 ;  /* 0x000000ffff157224 */ /* 0x000fe200078e0a15 */
[----:B------:R-:W-:Y:S01]  /*8f60*/  SHF.R.U64 R7, R6, UR4, R7 ;  /* 0x0000000406077c19 */ /* 0x000fe20008001207 */
[----:B------:R-:W-:Y:S01]  /*8f70*/  ULDC UR4, c[0x0][0x638] ;  /* 0x00018e0000047ab9 */ /* 0x000fe20000000800 */
[----:B------:R-:W-:Y:S01]  /*8f80*/  LOP3.LUT R11, R11, UR16, RZ, 0xc0, !PT ;  /* 0x000000100b0b7c12 */ /* 0x000fe2000f8ec0ff */
[----:B0-----:R-:W-:Y:S01]  /*8f90*/  @P3 IMAD R17, R19, R21, R14 ;  /* 0x0000001513113224 */ /* 0x001fe200078e020e */
[----:B------:R-:W-:Y:S01]  /*8fa0*/  ULDC UR5, c[0x0][0x610] ;  /* 0x0001840000057ab9 */ /* 0x000fe20000000800 */
[----:B------:R-:W-:Y:S02]  /*8fb0*/  IMAD.MOV R9, RZ, RZ, -R7 ;  /* 0x000000ffff097224 */ /* 0x000fe400078e0a07 */
[----:B------:R-:W-:-:S02]  /*8fc0*/  IMAD R20, R7, UR18, R20 ;  /* 0x0000001207147c24 */ /* 0x000fc4000f8e0214 */
[----:B------:R-:W-:Y:S01]  /*8fd0*/  IMAD R18, R9, UR4, R18 ;  /* 0x0000000409127c24 */ /* 0x000fe2000f8e0212 */
[----:B------:R-:W-:Y:S01]  /*8fe0*/  ULDC UR4, c[0x0][0x600] ;  /* 0x0001800000047ab9 */ /* 0x000fe20000000800 */
[----:B------:R-:W-:Y:S02]  /*8ff0*/  IMAD R17, R20, UR5, R17 ;  /* 0x0000000514117c24 */ /* 0x000fe4000f8e0211 */
[----:B------:R-:W-:Y:S02]  /*9000*/  IMAD R18, R18, UR4, R11 ;  /* 0x0000000412127c24 */ /* 0x000fe4000f8e020b */
[----:B------:R-:W-:Y:S02]  /*9010*/  IMAD.MOV.U32 R7, RZ, RZ, 0x1 ;  /* 0x00000001ff077424 */ /* 0x000fe400078e00ff */
[----:B------:R-:W-:Y:S01]  /*9020*/  IMAD.MOV.U32 R6, RZ, RZ, R10 ;  /* 0x000000ffff067224 */ /* 0x000fe200078e000a */
[----:B------:R-:W-:Y:S02]  /*9030*/  SEL R14, R18, R17, !P3 ;  /* 0x00000011120e7207 */ /* 0x000fe40005800000 */
[----:B------:R-:W-:-:S07]  /*9040*/  SEL R11, R17, R18, !P3 ;  /* 0x00000012110b7207 */ /* 0x000fce0005800000 */
.L_x_178:
[----:B------:R-:W-:Y:S05]  /*9050*/  BSYNC B1 ;  /* 0x0000000000017941 */ /* 0x000fea0003800000 */
.L_x_177:
[----:B------:R-:W-:-:S13]  /*9060*/  LOP3.LUT P1, RZ, R7, 0xff, RZ, 0xc0, !PT ;  /* 0x000000ff07ff7812 */ /* 0x000fda000782c0ff */
[----:B------:R-:W-:Y:S05]  /*9070*/  @P1 BRA `(.L_x_181) ;  /* 0xfffffff400441947 */ /* 0x000fea000383ffff */
[----:B------:R-:W-:Y:S05]  /*9080*/  BSYNC B0 ;  /* 0x0000000000007941 */ /* 0x000fea0003800000 */
.L_x_169:
[----:B------:R-:W-:-:S03]  /*9090*/  UMOV UR4, 0xffffffff ;  /* 0xffffffff00047882 */ /* 0x000fc60000000000 */
[----:B------:R-:W-:Y:S05]  /*90a0*/  BRA.DIV UR4, `(.L_x_182) ;  /* 0x0000000604887947 */ /* 0x000fea000b800000 */
[----:B------:R-:W-:-:S13]  /*90b0*/  ELECT P0, URZ, PT ;  /* 0x00000000003f782f */ /* 0x000fda0003800000 */
.L_x_199:
[----:B------:R-:W-:Y:S04]  /*90c0*/  BSSY B0, `(.L_x_183) ;  /* 0x0000046000007945 */ /* 0x000fe80003800000 */
[----:B------:R-:W-:Y:S05]  /*90d0*/  @!P0 BRA `(.L_x_184) ;  /* 0x0000000400108947 */ /* 0x000fea0003800000 */
[----:B------:R-:W-:-:S04]  /*90e0*/  LOP3.LUT R4, R4, 0x2, RZ, 0xfc, !PT ;  /* 0x0000000204047812 */ /* 0x000fc800078efcff */
[----:B------:R-:W-:-:S13]  /*90f0*/  ISETP.NE.AND P0, PT, R4, 0x3, PT ;  /* 0x000000030400780c */ /* 0x000fda0003f05270 */
[----:B------:R-:W-:Y:S05]  /*9100*/  @!P0 BRA `(.L_x_185) ;  /* 0x0000000000048947 */ /* 0x000fea0003800000 */
[----:B------:R-:W-:Y:S01]  /*9110*/  BPT.TRAP 0x1 ;  /* 0x000000040000795c */ /* 0x000fe20000300000 */
.L_x_185:
[----:B------:R-:W0:Y:S01]  /*9120*/  S2R R3, SR_CgaCtaId ;  /* 0x0000000000037919 */ /* 0x000e220000008800 */
[----:B------:R-:W-:-:S04]  /*9130*/  MOV R0, 0x400 ;  /* 0x0000040000007802 */ /* 0x000fc80000000f00 */
[----:B0-----:R-:W-:Y:S02]  /*9140*/  LEA R0, R3, R0, 0x18 ;  /* 0x0000000003007211 */ /* 0x001fe400078ec0ff */
[----:B------:R-:W-:-:S03]  /*9150*/  SHF.L.U32 R3, R5, 0x1f, RZ ;  /* 0x0000001f05037819 */ /* 0x000fc600000006ff */
[----:B------:R-:W-:-:S04]  /*9160*/  VIADD R0, R0, 0x38 ;  /* 0x0000003800007836 */ /* 0x000fc80000000000 */
[C---:B------:R-:W-:Y:S02]  /*9170*/  IMAD R6, R13.reuse, 0x8, R0 ;  /* 0x000000080d067824 */ /* 0x040fe400078e0200 */
[----:B------:R-:W-:Y:S02]  /*9180*/  VIADD R13, R13, 0x1 ;  /* 0x000000010d0d7836 */ /* 0x000fe40000000000 */
[----:B------:R-:W0:Y:S03]  /*9190*/  SYNCS.PHASECHK.TRANS64.TRYWAIT P0, [R6+URZ], R3 ;  /* 0x00000003060075a7 */ /* 0x000e26000800017f */
[----:B------:R-:W-:-:S04]  /*91a0*/  ISETP.NE.AND P1, PT, R13, 0x7, PT ;  /* 0x000000070d00780c */ /* 0x000fc80003f25270 */
[----:B------:R-:W-:Y:S02]  /*91b0*/  SEL R2, RZ, 0x1, P1 ;  /* 0x00000001ff027807 */ /* 0x000fe40000800000 */
[----:B------:R-:W-:Y:S02]  /*91c0*/  SEL R13, R13, RZ, P1 ;  /* 0x000000ff0d0d7207 */ /* 0x000fe40000800000 */
[----:B------:R-:W-:-:S03]  /*91d0*/  LOP3.LUT R8, R5, R2, RZ, 0x3c, !PT ;  /* 0x0000000205087212 */ /* 0x000fc600078e3cff */
[----:B------:R-:W-:Y:S01]  /*91e0*/  IMAD R7, R13, 0x8, R0 ;  /* 0x000000080d077824 */ /* 0x000fe200078e0200 */
[----:B------:R-:W-:Y:S01]  /*91f0*/  SHF.L.U32 R4, R8, 0x1f, RZ ;  /* 0x0000001f08047819 */ /* 0x000fe200000006ff */
[----:B0-----:R-:W-:Y:S06]  /*9200*/  @!P0 BRA `(.L_x_186) ;  /* 0x0000000400548947 */ /* 0x001fec0003800000 */
.L_x_200:
[----:B------:R-:W1:Y:S01]  /*9210*/  SYNCS.PHASECHK.TRANS64.TRYWAIT P0, [R7+URZ], R4 ;  /* 0x00000004070075a7 */ /* 0x000e62000800017f */
[----:B------:R-:W-:-:S05]  /*9220*/  VIADD R2, R13, 0x1 ;  /* 0x000000010d027836 */ /* 0x000fca0000000000 */
[----:B------:R-:W-:-:S04]  /*9230*/  ISETP.NE.AND P1, PT, R2, 0x7, PT ;  /* 0x000000070200780c */ /* 0x000fc80003f25270 */
[----:B0-----:R-:W-:Y:S02]  /*9240*/  SEL R3, RZ, 0x1, P1 ;  /* 0x00000001ff037807 */ /* 0x001fe40000800000 */
[----:B------:R-:W-:Y:S02]  /*9250*/  SEL R9, R2, RZ, P1 ;  /* 0x000000ff02097207 */ /* 0x000fe40000800000 */
[----:B------:R-:W-:-:S03]  /*9260*/  LOP3.LUT R8, R8, R3, RZ, 0x3c, !PT ;  /* 0x0000000308087212 */ /* 0x000fc600078e3cff */
[----:B------:R-:W-:Y:S01]  /*9270*/  IMAD R6, R9, 0x8, R0 ;  /* 0x0000000809067824 */ /* 0x000fe200078e0200 */
[----:B------:R-:W-:Y:S01]  /*9280*/  SHF.L.U32 R5, R8, 0x1f, RZ ;  /* 0x0000001f08057819 */ /* 0x000fe200000006ff */
[----:B-1----:R-:W-:Y:S06]  /*9290*/  @!P0 BRA `(.L_x_187) ;  /* 0x0000000400448947 */ /* 0x002fec0003800000 */
.L_x_201:
[----:B------:R-:W1:Y:S01]  /*92a0*/  SYNCS.PHASECHK.TRANS64.TRYWAIT P0, [R6+URZ], R5 ;  /* 0x00000005060075a7 */ /* 0x000e62000800017f */
[----:B------:R-:W-:-:S05]  /*92b0*/  VIADD R2, R9, 0x1 ;  /* 0x0000000109027836 */ /* 0x000fca0000000000 */
[----:B------:R-:W-:-:S04]  /*92c0*/  ISETP.NE.AND P1, PT, R2, 0x7, PT ;  /* 0x000000070200780c */ /* 0x000fc80003f25270 */
[----:B------:R-:W-:Y:S02]  /*92d0*/  SEL R3, RZ, 0x1, P1 ;  /* 0x00000001ff037807 */ /* 0x000fe40000800000 */
[----:B0-----:R-:W-:Y:S02]  /*92e0*/  SEL R7, R2, RZ, P1 ;  /* 0x000000ff02077207 */ /* 0x001fe40000800000 */
[----:B------:R-:W-:-:S03]  /*92f0*/  LOP3.LUT R8, R8, R3, RZ, 0x3c, !PT ;  /* 0x0000000308087212 */ /* 0x000fc600078e3cff */
[----:B------:R-:W-:Y:S01]  /*9300*/  IMAD R9, R7, 0x8, R0 ;  /* 0x0000000807097824 */ /* 0x000fe200078e0200 */
[----:B------:R-:W-:Y:S01]  /*9310*/  SHF.L.U32 R4, R8, 0x1f, RZ ;  /* 0x0000001f08047819 */ /* 0x000fe200000006ff */
[----:B-1----:R-:W-:Y:S06]  /*9320*/  @!P0 BRA `(.L_x_188) ;  /* 0x0000000400348947 */ /* 0x002fec0003800000 */
.L_x_202:
[----:B------:R-:W1:Y:S01]  /*9330*/  SYNCS.PHASECHK.TRANS64.TRYWAIT P0, [R9+URZ], R4 ;  /* 0x00000004090075a7 */ /* 0x000e62000800017f */
[----:B------:R-:W-:-:S05]  /*9340*/  VIADD R2, R7, 0x1 ;  /* 0x0000000107027836 */ /* 0x000fca0000000000 */
[----:B------:R-:W-:-:S04]  /*9350*/  ISETP.NE.AND P1, PT, R2, 0x7, PT ;  /* 0x000000070200780c */ /* 0x000fc80003f25270 */
[----:B------:R-:W-:Y:S02]  /*9360*/  SEL R3, RZ, 0x1, P1 ;  /* 0x00000001ff037807 */ /* 0x000fe40000800000 */
[----:B------:R-:W-:Y:S02]  /*9370*/  SEL R7, R2, RZ, P1 ;  /* 0x000000ff02077207 */ /* 0x000fe40000800000 */
[----:B------:R-:W-:-:S03]  /*9380*/  LOP3.LUT R8, R8, R3, RZ, 0x3c, !PT ;  /* 0x0000000308087212 */ /* 0x000fc600078e3cff */
[----:B------:R-:W-:Y:S01]  /*9390*/  IMAD R10, R7, 0x8, R0 ;  /* 0x00000008070a7824 */ /* 0x000fe200078e0200 */
[----:B0-----:R-:W-:Y:S01]  /*93a0*/  SHF.L.U32 R5, R8, 0x1f, RZ ;  /* 0x0000001f08057819 */ /* 0x001fe200000006ff */
[----:B-1----:R-:W-:Y:S06]  /*93b0*/  @!P0 BRA `(.L_x_189) ;  /* 0x0000000400248947 */ /* 0x002fec0003800000 */
.L_x_203:
[----:B------:R-:W1:Y:S01]  /*93c0*/  SYNCS.PHASECHK.TRANS64.TRYWAIT P0, [R10+URZ], R5 ;  /* 0x000000050a0075a7 */ /* 0x000e62000800017f */
[----:B------:R-:W-:-:S05]  /*93d0*/  VIADD R2, R7, 0x1 ;  /* 0x0000000107027836 */ /* 0x000fca0000000000 */
[----:B------:R-:W-:-:S04]  /*93e0*/  ISETP.NE.AND P1, PT, R2, 0x7, PT ;  /* 0x000000070200780c */ /* 0x000fc80003f25270 */
[----:B------:R-:W-:Y:S02]  /*93f0*/  SEL R3, RZ, 0x1, P1 ;  /* 0x00000001ff037807 */ /* 0x000fe40000800000 */
[----:B------:R-:W-:Y:S02]  /*9400*/  SEL R7, R2, RZ, P1 ;  /* 0x000000ff02077207 */ /* 0x000fe40000800000 */
[----:B0-----:R-:W-:-:S03]  /*9410*/  LOP3.LUT R9, R8, R3, RZ, 0x3c, !PT ;  /* 0x0000000308097212 */ /* 0x001fc600078e3cff */
[----:B------:R-:W-:Y:S01]  /*9420*/  IMAD R11, R7, 0x8, R0 ;  /* 0x00000008070b7824 */ /* 0x000fe200078e0200 */
[----:B------:R-:W-:Y:S01]  /*9430*/  SHF.L.U32 R6, R9, 0x1f, RZ ;  /* 0x0000001f09067819 */ /* 0x000fe200000006ff */
[----:B-1----:R-:W-:Y:S06]  /*9440*/  @!P0 BRA `(.L_x_190) ;  /* 0x0000000400148947 */ /* 0x002fec0003800000 */
.L_x_204:
[----:B------:R-:W1:Y:S01]  /*9450*/  SYNCS.PHASECHK.TRANS64.TRYWAIT P0, [R11+URZ], R6 ;  /* 0x000000060b0075a7 */ /* 0x000e62000800017f */
[----:B------:R-:W-:-:S05]  /*9460*/  VIADD R2, R7, 0x1 ;  /* 0x0000000107027836 */ /* 0x000fca0000000000 */
[----:B------:R-:W-:-:S04]  /*9470*/  ISETP.NE.AND P1, PT, R2, 0x7, PT ;  /* 0x000000070200780c */ /* 0x000fc80003f25270 */
[----:B------:R-:W-:Y:S02]  /*9480*/  SEL R4, RZ, 0x1, P1 ;  /* 0x00000001ff047807 */ /* 0x000fe40000800000 */
[----:B------:R-:W-:Y:S02]  /*9490*/  SEL R3, R2, RZ, P1 ;  /* 0x000000ff02037207 */ /* 0x000fe40000800000 */
[----:B------:R-:W-:Y:S01]  /*94a0*/  LOP3.LUT R4, R9, R4, RZ, 0x3c, !PT ;  /* 0x0000000409047212 */ /* 0x000fe200078e3cff */
[----:B-1----:R-:W-:Y:S06]  /*94b0*/  @!P0 BRA `(.L_x_191) ;  /* 0x00000004000c8947 */ /* 0x002fec0003800000 */
.L_x_205:
[----:B------:R-:W-:Y:S01]  /*94c0*/  IMAD R3, R3, 0x8, R0 ;  /* 0x0000000803037824 */ /* 0x000fe200078e0200 */
[----:B------:R-:W-:-:S07]  /*94d0*/  SHF.L.U32 R0, R4, 0x1f, RZ ;  /* 0x0000001f04007819 */ /* 0x000fce00000006ff */
.L_x_192:
[----:B--2---:R2:W3:Y:S02]  /*94e0*/  SYNCS.PHASECHK.TRANS64.TRYWAIT P0, [R3+URZ], R0 ;  /* 0x00000000030075a7 */ /* 0x0044e4000800017f */
[----:B---3--:R-:W-:Y:S05]  /*94f0*/  @!P0 NANOSLEEP.SYNCS 0x989680 ;  /* 0x009896800000895d */ /* 0x008fea0003900000 */
[----:B------:R-:W3:Y:S02]  /*9500*/  @!P0 SYNCS.PHASECHK.TRANS64 P0, [R3+URZ], R0 ;  /* 0x00000000030085a7 */ /* 0x000ee4000800007f */
[----:B---3--:R-:W-:Y:S05]  /*9510*/  @!P0 BRA `(.L_x_192) ;  /* 0xfffffffc00f08947 */ /* 0x008fea000383ffff */
.L_x_184:
[----:B------:R-:W-:Y:S05]  /*9520*/  BSYNC B0 ;  /* 0x0000000000007941 */ /* 0x000fea0003800000 */
.L_x_183:
[----:B------:R-:W-:Y:S05]  /*9530*/  EXIT ;  /* 0x000000000000794d */ /* 0x000fea0003800000 */
.L_x_17:
[----:B-1----:R-:W-:-:S04]  /*9540*/  IMAD.U32 R11, RZ, RZ, UR7 ;  /* 0x00000007ff0b7e24 */ /* 0x002fc8000f8e00ff */
[----:B------:R1:W4:Y:S03]  /*9550*/  SYNCS.PHASECHK.TRANS64.TRYWAIT P0, [R11+URZ], R10 ;  /* 0x0000000a0b0075a7 */ /* 0x000326000800017f */
[----:B----4-:R-:W-:Y:S05]  /*9560*/  @!P0 NANOSLEEP.SYNCS 0x989680 ;  /* 0x009896800000895d */ /* 0x010fea0003900000 */
[----:B------:R-:W4:Y:S02]  /*9570*/  @!P0 SYNCS.PHASECHK.TRANS64 P0, [R11+URZ], R10 ;  /* 0x0000000a0b0085a7 */ /* 0x000f24000800007f */
[----:B----4-:R-:W-:Y:S05]  /*9580*/  @!P0 BRA `(.L_x_17) ;  /* 0xfffffffc00ec8947 */ /* 0x010fea000383ffff */
[----:B------:R-:W-:Y:S05]  /*9590*/  BRA `(.L_x_16) ;  /* 0xffffff80000c7947 */ /* 0x000fea000383ffff */
.L_x_23:
[----:B-1----:R-:W-:-:S04]  /*95a0*/  IMAD.U32 R12, RZ, RZ, UR12 ;  /* 0x0000000cff0c7e24 */ /* 0x002fc8000f8e00ff */
[----:B------:R1:W4:Y:S03]  /*95b0*/  SYNCS.PHASECHK.TRANS64.TRYWAIT P0, [R12+URZ], R11 ;  /* 0x0000000b0c0075a7 */ /* 0x000326000800017f */
[----:B----4-:R-:W-:Y:S05]  /*95c0*/  @!P0 NANOSLEEP.SYNCS 0x989680 ;  /* 0x009896800000895d */ /* 0x010fea0003900000 */
[----:B------:R-:W4:Y:S02]  /*95d0*/  @!P0 SYNCS.PHASECHK.TRANS64 P0, [R12+URZ], R11 ;  /* 0x0000000b0c0085a7 */ /* 0x000f24000800007f */
[----:B----4-:R-:W-:Y:S05]  /*95e0*/  @!P0 BRA `(.L_x_23) ;  /* 0xfffffffc00ec8947 */ /* 0x010fea000383ffff */
[----:B------:R-:W-:Y:S05]  /*95f0*/  BRA `(.L_x_22) ;  /* 0xffffff8800487947 */ /* 0x000fea000383ffff */
.L_x_170:
[----:B------:R-:W-:Y:S01]  /*9600*/  BSSY B1, `(.L_x_193) ;  /* 0x0000006000017945 */ /* 0x000fe20003800000 */
[----:B------:R-:W-:-:S07]  /*9610*/  IMAD.MOV.U32 R7, RZ, RZ, -0x1 ;  /* 0xffffffffff077424 */ /* 0x000fce00078e00ff */
[----:B------:R-:W-:Y:S05]  /*9620*/  WARPSYNC.COLLECTIVE R7, `(.L_x_194) ;  /* 0x00000000070c7348 */ /* 0x000fea0003c00000 */
[----:B------:R-:W-:Y:S02]  /*9630*/  ELECT P1, UR62, PT ;  /* 0x00000000003e782f */ /* 0x000fe40003820000 */
[----:B------:R-:W-:Y:S01]  /*9640*/  MOV R7, UR62 ;  /* 0x0000003e00077c02 */ /* 0x000fe20008000f00 */
[----:B------:R-:W-:Y:S10]  /*9650*/  ENDCOLLECTIVE ;  /* 0x000000000000791b */ /* 0x000ff40003800000 */
.L_x_194:
[----:B------:R-:W-:Y:S05]  /*9660*/  BSYNC B1 ;  /* 0x0000000000017941 */ /* 0x000fea0003800000 */
.L_x_193:
[----:B------:R-:W-:Y:S05]  /*9670*/  BRA `(.L_x_195) ;  /* 0xffffffec00d07947 */ /* 0x000fea000383ffff */
.L_x_173:
[----:B-1----:R1:W2:Y:S02]  /*9680*/  SYNCS.PHASECHK.TRANS64.TRYWAIT P1, [R19+URZ+0x38], R10 ;  /* 0x0000380a130075a7 */ /* 0x0022a4000802017f */
[----:B--2---:R-:W-:Y:S05]  /*9690*/  @!P1 NANOSLEEP.SYNCS 0x989680 ;  /* 0x009896800000995d */ /* 0x004fea0003900000 */
[----:B------:R-:W2:Y:S02]  /*96a0*/  @!P1 SYNCS.PHASECHK.TRANS64 P1, [R19+URZ+0x38], R10 ;  /* 0x0000380a130095a7 */ /* 0x000ea4000802007f */
[----:B--2---:R-:W-:Y:S05]  /*96b0*/  @!P1 BRA `(.L_x_173) ;  /* 0xfffffffc00f09947 */ /* 0x004fea000383ffff */
[----:B------:R-:W-:Y:S05]  /*96c0*/  BRA `(.L_x_196) ;  /* 0xfffffff000047947 */ /* 0x000fea000383ffff */
.L_x_182:
[----:B------:R-:W-:Y:S01]  /*96d0*/  BSSY B0, `(.L_x_197) ;  /* 0x0000006000007945 */ /* 0x000fe20003800000 */
[----:B------:R-:W-:-:S07]  /*96e0*/  IMAD.MOV.U32 R7, RZ, RZ, -0x1 ;  /* 0xffffffffff077424 */ /* 0x000fce00078e00ff */
[----:B------:R-:W-:Y:S05]  /*96f0*/  WARPSYNC.COLLECTIVE R7, `(.L_x_198) ;  /* 0x00000000070c7348 */ /* 0x000fea0003c00000 */
[----:B------:R-:W-:Y:S02]  /*9700*/  ELECT P1, UR62, PT ;  /* 0x00000000003e782f */ /* 0x000fe40003820000 */
[----:B------:R-:W-:Y:S01]  /*9710*/  MOV R7, UR62 ;  /* 0x0000003e00077c02 */ /* 0x000fe20008000f00 */
[----:B------:R-:W-:Y:S10]  /*9720*/  ENDCOLLECTIVE ;  /* 0x000000000000791b */ /* 0x000ff40003800000 */
.L_x_198:
[----:B------:R-:W-:Y:S05]  /*9730*/  BSYNC B0 ;  /* 0x0000000000007941 */ /* 0x000fea0003800000 */
.L_x_197:
[----:B------:R-:W-:Y:S01]  /*9740*/  PLOP3.LUT P0, PT, P1, PT, PT, 0x80, 0x0 ;  /* 0x000000000000781c */ /* 0x000fe20000f0f070 */
[----:B------:R-:W-:-:S12]  /*9750*/  BRA `(.L_x_199) ;  /* 0xfffffff800587947 */ /* 0x000fd8000383ffff */
.L_x_186:
[----:B0-----:R0:W1:Y:S02]  /*9760*/  SYNCS.PHASECHK.TRANS64.TRYWAIT P0, [R6+URZ], R3 ;  /* 0x00000003060075a7 */ /* 0x001064000800017f */
[----:B-1----:R-:W-:Y:S05]  /*9770*/  @!P0 NANOSLEEP.SYNCS 0x989680 ;  /* 0x009896800000895d */ /* 0x002fea0003900000 */
[----:B------:R-:W1:Y:S02]  /*9780*/  @!P0 SYNCS.PHASECHK.TRANS64 P0, [R6+URZ], R3 ;  /* 0x00000003060085a7 */ /* 0x000e64000800007f */
[----:B-1----:R-:W-:Y:S05]  /*9790*/  @!P0 BRA `(.L_x_186) ;  /* 0xfffffffc00f08947 */ /* 0x002fea000383ffff */
[----:B------:R-:W-:Y:S05]  /*97a0*/  BRA `(.L_x_200) ;  /* 0xfffffff800987947 */ /* 0x000fea000383ffff */
.L_x_187:
[----:B0-----:R0:W1:Y:S02]  /*97b0*/  SYNCS.PHASECHK.TRANS64.TRYWAIT P0, [R7+URZ], R4 ;  /* 0x00000004070075a7 */ /* 0x001064000800017f */
[----:B-1----:R-:W-:Y:S05]  /*97c0*/  @!P0 NANOSLEEP.SYNCS 0x989680 ;  /* 0x009896800000895d */ /* 0x002fea0003900000 */
[----:B------:R-:W1:Y:S02]  /*97d0*/  @!P0 SYNCS.PHASECHK.TRANS64 P0, [R7+URZ], R4 ;  /* 0x00000004070085a7 */ /* 0x000e64000800007f */
[----:B-1----:R-:W-:Y:S05]  /*97e0*/  @!P0 BRA `(.L_x_187) ;  /* 0xfffffffc00f08947 */ /* 0x002fea000383ffff */
[----:B------:R-:W-:Y:S05]  /*97f0*/  BRA `(.L_x_201) ;  /* 0xfffffff800a87947 */ /* 0x000fea000383ffff */
.L_x_188:
[----:B0-----:R0:W1:Y:S02]  /*9800*/  SYNCS.PHASECHK.TRANS64.TRYWAIT P0, [R6+URZ], R5 ;  /* 0x00000005060075a7 */ /* 0x001064000800017f */
[----:B-1----:R-:W-:Y:S05]  /*9810*/  @!P0 NANOSLEEP.SYNCS 0x989680 ;  /* 0x009896800000895d */ /* 0x002fea0003900000 */
[----:B------:R-:W1:Y:S02]  /*9820*/  @!P0 SYNCS.PHASECHK.TRANS64 P0, [R6+URZ], R5 ;  /* 0x00000005060085a7 */ /* 0x000e64000800007f */
[----:B-1----:R-:W-:Y:S05]  /*9830*/  @!P0 BRA `(.L_x_188) ;  /* 0xfffffffc00f08947 */ /* 0x002fea000383ffff */
[----:B------:R-:W-:Y:S05]  /*9840*/  BRA `(.L_x_202) ;  /* 0xfffffff800b87947 */ /* 0x000fea000383ffff */
.L_x_189:
[----:B0-----:R0:W1:Y:S02]  /*9850*/  SYNCS.PHASECHK.TRANS64.TRYWAIT P0, [R9+URZ], R4 ;  /* 0x00000004090075a7 */ /* 0x001064000800017f */
[----:B-1----:R-:W-:Y:S05]  /*9860*/  @!P0 NANOSLEEP.SYNCS 0x989680 ;  /* 0x009896800000895d */ /* 0x002fea0003900000 */
[----:B------:R-:W1:Y:S02]  /*9870*/  @!P0 SYNCS.PHASECHK.TRANS64 P0, [R9+URZ], R4 ;  /* 0x00000004090085a7 */ /* 0x000e64000800007f */
[----:B-1----:R-:W-:Y:S05]  /*9880*/  @!P0 BRA `(.L_x_189) ;  /* 0xfffffffc00f08947 */ /* 0x002fea000383ffff */
[----:B------:R-:W-:Y:S05]  /*9890*/  BRA `(.L_x_203) ;  /* 0xfffffff800c87947 */ /* 0x000fea000383ffff */
.L_x_190:
[----:B0-----:R0:W1:Y:S02]  /*98a0*/  SYNCS.PHASECHK.TRANS64.TRYWAIT P0, [R10+URZ], R5 ;  /* 0x000000050a0075a7 */ /* 0x001064000800017f */
[----:B-1----:R-:W-:Y:S05]  /*98b0*/  @!P0 NANOSLEEP.SYNCS 0x989680 ;  /* 0x009896800000895d */ /* 0x002fea0003900000 */
[----:B------:R-:W1:Y:S02]  /*98c0*/  @!P0 SYNCS.PHASECHK.TRANS64 P0, [R10+URZ], R5 ;  /* 0x000000050a0085a7 */ /* 0x000e64000800007f */
[----:B-1----:R-:W-:Y:S05]  /*98d0*/  @!P0 BRA `(.L_x_190) ;  /* 0xfffffffc00f08947 */ /* 0x002fea000383ffff */
[----:B------:R-:W-:Y:S05]  /*98e0*/  BRA `(.L_x_204) ;  /* 0xfffffff800d87947 */ /* 0x000fea000383ffff */
.L_x_191:
[----:B-1----:R1:W2:Y:S02]  /*98f0*/  SYNCS.PHASECHK.TRANS64.TRYWAIT P0, [R11+URZ], R6 ;  /* 0x000000060b0075a7 */ /* 0x0022a4000800017f */
[----:B--2---:R-:W-:Y:S05]  /*9900*/  @!P0 NANOSLEEP.SYNCS 0x989680 ;  /* 0x009896800000895d */ /* 0x004fea0003900000 */
[----:B------:R-:W2:Y:S02]  /*9910*/  @!P0 SYNCS.PHASECHK.TRANS64 P0, [R11+URZ], R6 ;  /* 0x000000060b0085a7 */ /* 0x000ea4000800007f */
[----:B--2---:R-:W-:Y:S05]  /*9920*/  @!P0 BRA `(.L_x_191) ;  /* 0xfffffffc00f08947 */ /* 0x004fea000383ffff */
[----:B------:R-:W-:Y:S05]  /*9930*/  BRA `(.L_x_205) ;  /* 0xfffffff800e07947 */ /* 0x000fea000383ffff */
.L_x_206:
[----:B------:R-:W-:-:S00]  /*9940*/  BRA `(.L_x_206) ;  /* 0xfffffffc00fc7947 */ /* 0x000fc0000383ffff */
[----:B------:R-:W-:-:S00]  /*9950*/  NOP ;  /* 0x0000000000007918 */ /* 0x000fc00000000000 */
        /* <DEDUP_REMOVED lines=10> */
.L_x_207:


//--------------------- .nv.shared._ZN7cutlass13device_kernelINS_4gemm6kernel13GemmUniversalIN4cute5tupleIJiiiiEEENS1_10collective13CollectiveMmaINS1_37MainloopSm90TmaGmmaWarpSpecializedFP8ILi7ENS5_IJNS4_1CILi1EEESB_SB_EEENS1_35KernelTmaWarpSpecializedCooperativeEEENS5_IJNSA_ILi256EEENSA_ILi64EEENSA_ILi32EEEEEENS_12float_e4m3_tENS5_IJlSB_lEEESJ_SK_NS4_8TiledMMAINS4_8MMA_AtomIJNS4_4SM904GMMA30MMA_64x64x32_F32E4M3E4M3_SS_TNILNSO_7ScaleInE1ELSQ_1EEEEEENS4_6LayoutINS5_IJNSA_ILi2EEESB_SB_EEENS5_IJSB_NSA_ILi0EEESW_EEEEENS5_IJNS4_10UnderscoreESZ_SZ_EEEEENS4_13SM90_TMA_LOADENS4_14ComposedLayoutINS4_7SwizzleILi1ELi4ELi3EEENS4_18smem_ptr_flag_bitsILi8EEENST_INS5_IJNSA_ILi8EEESH_EEENS5_IJSH_SB_EEEEEEEvNS4_8identityES12_S1C_vS1D_EENS_8epilogue10collective6detail29Sm90TmaWarpSpecializedAdapterINS1G_15DefaultEpilogueISJ_SK_SK_NS1F_6thread17LinearCombinationISJ_Li1EffLNS1K_9ScaleType4KindE0ELNS_15FloatRoundStyleE2ESJ_EENS1_15EpilogueDefaultEEEEEvvEEEEvNT_6ParamsE --------------------------
	.section	.nv.shared._ZN7cutlass13device_kernelINS_4gemm6kernel13GemmUniversalIN4cute5tupleIJiiiiEEENS1_10collective13CollectiveMmaINS1_37MainloopSm90TmaGmmaWarpSpecializedFP8ILi7ENS5_IJNS4_1CILi1EEESB_SB_EEENS1_35KernelTmaWarpSpecializedCooperativeEEENS5_IJNSA_ILi256EEENSA_ILi64EEENSA_ILi32EEEEEENS_12float_e4m3_tENS5_IJlSB_lEEESJ_SK_NS4_8TiledMMAINS4_8MMA_AtomIJNS4_4SM904GMMA30MMA_64x64x32_F32E4M3E4M3_SS_TNILNSO_7ScaleInE1ELSQ_1EEEEEENS4_6LayoutINS5_IJNSA_ILi2EEESB_SB_EEENS5_IJSB_NSA_ILi0EEESW_EEEEENS5_IJNS4_10UnderscoreESZ_SZ_EEEEENS4_13SM90_TMA_LOADENS4_14ComposedLayoutINS4_7SwizzleILi1ELi4ELi3EEENS4_18smem_ptr_flag_bitsILi8EEENST_INS5_IJNSA_ILi8EEESH_EEENS5_IJSH_SB_EEEEEEEvNS4_8identityES12_S1C_vS1D_EENS_8epilogue10collective6detail29Sm90TmaWarpSpecializedAdapterINS1G_15DefaultEpilogueISJ_SK_SK_NS1F_6thread17LinearCombinationISJ_Li1EffLNS1K_9ScaleType4KindE0ELNS_15FloatRoundStyleE2ESJ_EENS1_15EpilogueDefaultEEEEEvvEEEEvNT_6ParamsE,"aw",@nobits
	.sectionflags	@""
	.align	16
	.zero		1024


//--------------------- .nv.shared.reserved.0     --------------------------
	.section	.nv.shared.reserved.0,"aw",@nobits
	.weak		__nv_reservedSMEM_offset_0_alias
	.size		__nv_reservedSMEM_offset_0_alias, 0, 0
	.other		__nv_reservedSMEM_offset_0_alias,@"STO_CUDA_RESERVED_SHARED STV_DEFAULT"
__nv_reservedSMEM_offset_0_alias:
	.zero		0


//--------------------- .nv.global                --------------------------
	.section	.nv.global,"aw",@nobits
.nv.global:
	.type		_ZN40_INTERNAL_595c914a_4_k_cu_cd08c631_186044cute1_E,@object
	.size		_ZN40_INTERNAL_595c914a_4_k_cu_cd08c631_186044cute1_E,(_ZN40_INTERNAL_595c914a_4_k_cu_cd08c631_186044cuda3std3__45__cpo6cbeginE - _ZN40_INTERNAL_595c914a_4_k_cu_cd08c631_186044cute1_E)
_ZN40_INTERNAL_595c914a_4_k_cu_cd08c631_186044cute1_E:
	.zero		1
	.type		_ZN40_INTERNAL_595c914a_4_k_cu_cd08c631_186044cuda3std3__45__cpo6cbeginE,@object
	.size		_ZN40_INTERNAL_595c914a_4_k_cu_cd08c631_186044cuda3std3__45__cpo6cbeginE,(_ZN40_INTERNAL_595c914a_4_k_cu_cd08c631_186044cuda3std3__48in_placeE - _ZN40_INTERNAL_595c914a_4_k_cu_cd08c631_186044cuda3std3__45__cpo6cbeginE)
_ZN40_INTERNAL_595c914a_4_k_cu_cd08c631_186044cuda3std3__45__cpo6cbeginE:
	.zero		1
	.type		_ZN40_INTERNAL_595c914a_4_k_cu_cd08c631_186044cuda3std3__48in_placeE,@object
	.size		_ZN40_INTERNAL_595c914a_4_k_cu_cd08c631_186044cuda3std3__48in_placeE,(_ZN40_INTERNAL_595c914a_4_k_cu_cd08c631_186044cuda3std6ranges3__45__cpo9iter_moveE - _ZN40_INTERNAL_595c914a_4_k_cu_cd08c631_186044cuda3std3__48in_placeE)
_ZN40_INTERNAL_595c914a_4_k_cu_cd08c631_186044cuda3std3__48in_placeE:
	.zero		1
	.type		_ZN40_INTERNAL_595c914a_4_k_cu_cd08c631_186044cuda3std6ranges3__45__cpo9iter_moveE,@object
	.size		_ZN40_INTERNAL_595c914a_4_k_cu_cd08c631_186044cuda3std6ranges3__45__cpo9iter_moveE,(_ZN40_INTERNAL_595c914a_4_k_cu_cd08c631_186044cuda3std3__45__cpo5beginE - _ZN40_INTERNAL_595c914a_4_k_cu_cd08c631_186044cuda3std6ranges3__45__cpo9iter_moveE)
_ZN40_INTERNAL_595c914a_4_k_cu_cd08c631_186044cuda3std6ranges3__45__cpo9iter_moveE:
	.zero		1
	.type		_ZN40_INTERNAL_595c914a_4_k_cu_cd08c631_186044cuda3std3__45__cpo5beginE,@object
	.size		_ZN40_INTERNAL_595c914a_4_k_cu_cd08c631_186044cuda3std3__45__cpo5beginE,(_ZN40_INTERNAL_595c914a_4_k_cu_cd08c631_186044cuda3std3__442_GLOBAL__N__595c914a_4_k_cu_cd08c631_186046ignoreE - _ZN40_INTERNAL_595c914a_4_k_cu_cd08c631_186044cuda3std3__45__cpo5beginE)
_ZN40_INTERNAL_595c914a_4_k_cu_cd08c631_186044cuda3std3__45__cpo5beginE:
	.zero		1
	.type		_ZN40_INTERNAL_595c914a_4_k_cu_cd08c631_186044cuda3std3__442_GLOBAL__N__595c914a_4_k_cu_cd08c631_186046ignoreE,@object
	.size		_ZN40_INTERNAL_595c914a_4_k_cu_cd08c631_186044cuda3std3__442_GLOBAL__N__595c914a_4_k_cu_cd08c631_186046ignoreE,(_ZN40_INTERNAL_595c914a_4_k_cu_cd08c631_186044cute7productE - _ZN40_INTERNAL_595c914a_4_k_cu_cd08c631_186044cuda3std3__442_GLOBAL__N__595c914a_4_k_cu_cd08c631_186046ignoreE)
_ZN40_INTERNAL_595c914a_4_k_cu_cd08c631_186044cuda3std3__442_GLOBAL__N__595c914a_4_k_cu_cd08c631_186046ignoreE:
	.zero		1
	.type		_ZN40_INTERNAL_595c914a_4_k_cu_cd08c631_186044cute7productE,@object
	.size		_ZN40_INTERNAL_595c914a_4_k_cu_cd08c631_186044cute7productE,(_ZN40_INTERNAL_595c914a_4_k_cu_cd08c631_186044cuda3std3__45__cpo3endE - _ZN40_INTERNAL_595c914a_4_k_cu_cd08c631_186044cute7productE)
_ZN40_INTERNAL_595c914a_4_k_cu_cd08c631_186044cute7productE:
	.zero		1
	.type		_ZN40_INTERNAL_595c914a_4_k_cu_cd08c631_186044cuda3std3__45__cpo3endE,@object
	.size		_ZN40_INTERNAL_595c914a_4_k_cu_cd08c631_186044cuda3std3__45__cpo3endE,(_ZN40_INTERNAL_595c914a_4_k_cu_cd08c631_186044cuda3std3__419piecewise_constructE - _ZN40_INTERNAL_595c914a_4_k_cu_cd08c631_186044cuda3std3__45__cpo3endE)
_ZN40_INTERNAL_595c914a_4_k_cu_cd08c631_186044cuda3std3__45__cpo3endE:
	.zero		1
	.type		_ZN40_INTERNAL_595c914a_4_k_cu_cd08c631_186044cuda3std3__419piecewise_constructE,@object
	.size		_ZN40_INTERNAL_595c914a_4_k_cu_cd08c631_186044cuda3std3__419piecewise_constructE,(_ZN40_INTERNAL_595c914a_4_k_cu_cd08c631_186044cuda3std3__45__cpo4cendE - _ZN40_INTERNAL_595c914a_4_k_cu_cd08c631_186044cuda3std3__419piecewise_constructE)
_ZN40_INTERNAL_595c914a_4_k_cu_cd08c631_186044cuda3std3__419piecewise_constructE:
	.zero		1
	.type		_ZN40_INTERNAL_595c914a_4_k_cu_cd08c631_186044cuda3std3__45__cpo4cendE,@object
	.size		_ZN40_INTERNAL_595c914a_4_k_cu_cd08c631_186044cuda3std3__45__cpo4cendE,(_ZN40_INTERNAL_595c914a_4_k_cu_cd08c631_186044cuda3std6ranges3__45__cpo4swapE - _ZN40_INTERNAL_595c914a_4_k_cu_cd08c631_186044cuda3std3__45__cpo4cendE)
_ZN40_INTERNAL_595c914a_4_k_cu_cd08c631_186044cuda3std3__45__cpo4cendE:
	.zero		1
	.type		_ZN40_INTERNAL_595c914a_4_k_cu_cd08c631_186044cuda3std6ranges3__45__cpo4swapE,@object
	.size		_ZN40_INTERNAL_595c914a_4_k_cu_cd08c631_186044cuda3std6ranges3__45__cpo4swapE,(.L_7 - _ZN40_INTERNAL_595c914a_4_k_cu_cd08c631_186044cuda3std6ranges3__45__cpo4swapE)
_ZN40_INTERNAL_595c914a_4_k_cu_cd08c631_186044cuda3std6ranges3__45__cpo4swapE:
	.zero		1
.L_7:


//--------------------- .nv.constant0._ZN7cutlass13device_kernelINS_4gemm6kernel13GemmUniversalIN4cute5tupleIJiiiiEEENS1_10collective13CollectiveMmaINS1_37MainloopSm90TmaGmmaWarpSpecializedFP8ILi7ENS5_IJNS4_1CILi1EEESB_SB_EEENS1_35KernelTmaWarpSpecializedCooperativeEEENS5_IJNSA_ILi256EEENSA_ILi64EEENSA_ILi32EEEEEENS_12float_e4m3_tENS5_IJlSB_lEEESJ_SK_NS4_8TiledMMAINS4_8MMA_AtomIJNS4_4SM904GMMA30MMA_64x64x32_F32E4M3E4M3_SS_TNILNSO_7ScaleInE1ELSQ_1EEEEEENS4_6LayoutINS5_IJNSA_ILi2EEESB_SB_EEENS5_IJSB_NSA_ILi0EEESW_EEEEENS5_IJNS4_10UnderscoreESZ_SZ_EEEEENS4_13SM90_TMA_LOADENS4_14ComposedLayoutINS4_7SwizzleILi1ELi4ELi3EEENS4_18smem_ptr_flag_bitsILi8EEENST_INS5_IJNSA_ILi8EEESH_EEENS5_IJSH_SB_EEEEEEEvNS4_8identityES12_S1C_vS1D_EENS_8epilogue10collective6detail29Sm90TmaWarpSpecializedAdapterINS1G_15DefaultEpilogueISJ_SK_SK_NS1F_6thread17LinearCombinationISJ_Li1EffLNS1K_9ScaleType4KindE0ELNS_15FloatRoundStyleE2ESJ_EENS1_15EpilogueDefaultEEEEEvvEEEEvNT_6ParamsE --------------------------
	.section	.nv.constant0._ZN7cutlass13device_kernelINS_4gemm6kernel13GemmUniversalIN4cute5tupleIJiiiiEEENS1_10collective13CollectiveMmaINS1_37MainloopSm90TmaGmmaWarpSpecializedFP8ILi7ENS5_IJNS4_1CILi1EEESB_SB_EEENS1_35KernelTmaWarpSpecializedCooperativeEEENS5_IJNSA_ILi256EEENSA_ILi64EEENSA_ILi32EEEEEENS_12float_e4m3_tENS5_IJlSB_lEEESJ_SK_NS4_8TiledMMAINS4_8MMA_AtomIJNS4_4SM904GMMA30MMA_64x64x32_F32E4M3E4M3_SS_TNILNSO_7ScaleInE1ELSQ_1EEEEEENS4_6LayoutINS5_IJNSA_ILi2EEESB_SB_EEENS5_IJSB_NSA_ILi0EEESW_EEEEENS5_IJNS4_10UnderscoreESZ_SZ_EEEEENS4_13SM90_TMA_LOADENS4_14ComposedLayoutINS4_7SwizzleILi1ELi4ELi3EEENS4_18smem_ptr_flag_bitsILi8EEENST_INS5_IJNSA_ILi8EEESH_EEENS5_IJSH_SB_EEEEEEEvNS4_8identityES12_S1C_vS1D_EENS_8epilogue10collective6detail29Sm90TmaWarpSpecializedAdapterINS1G_15DefaultEpilogueISJ_SK_SK_NS1F_6thread17LinearCombinationISJ_Li1EffLNS1K_9ScaleType4KindE0ELNS_15FloatRoundStyleE2ESJ_EENS1_15EpilogueDefaultEEEEEvvEEEEvNT_6ParamsE,"a",@progbits
	.sectionflags	@""
	.align	4
.nv.constant0._ZN7cutlass13device_kernelINS_4gemm6kernel13GemmUniversalIN4cute5tupleIJiiiiEEENS1_10collective13CollectiveMmaINS1_37MainloopSm90TmaGmmaWarpSpecializedFP8ILi7ENS5_IJNS4_1CILi1EEESB_SB_EEENS1_35KernelTmaWarpSpecializedCooperativeEEENS5_IJNSA_ILi256EEENSA_ILi64EEENSA_ILi32EEEEEENS_12float_e4m3_tENS5_IJlSB_lEEESJ_SK_NS4_8TiledMMAINS4_8MMA_AtomIJNS4_4SM904GMMA30MMA_64x64x32_F32E4M3E4M3_SS_TNILNSO_7ScaleInE1ELSQ_1EEEEEENS4_6LayoutINS5_IJNSA_ILi2EEESB_SB_EEENS5_IJSB_NSA_ILi0EEESW_EEEEENS5_IJNS4_10UnderscoreESZ_SZ_EEEEENS4_13SM90_TMA_LOADENS4_14ComposedLayoutINS4_7SwizzleILi1ELi4ELi3EEENS4_18smem_ptr_flag_bitsILi8EEENST_INS5_IJNSA_ILi8EEESH_EEENS5_IJSH_SB_EEEEEEEvNS4_8identityES12_S1C_vS1D_EENS_8epilogue10collective6detail29Sm90TmaWarpSpecializedAdapterINS1G_15DefaultEpilogueISJ_SK_SK_NS1F_6thread17LinearCombinationISJ_Li1EffLNS1K_9ScaleType4KindE0ELNS_15FloatRoundStyleE2ESJ_EENS1_15EpilogueDefaultEEEEEvvEEEEvNT_6ParamsE:
	.zero		1664


//--------------------- SYMBOLS --------------------------

	.type		.nv.reservedSmem.offset0,@object
	.size		.nv.reservedSmem.offset0,0x4
